	.target	sm_90a

	.elftype	@"ET_EXEC"


//--------------------- .note.nv.tkinfo           --------------------------
	.section	.note.nv.tkinfo,"",@"SHT_NOTE"
	.sectionflags	@"SHF_NOTE_NV_TKINFO"
	.tkinfo
        /*0018*/ 	.word	0x00000002
        /*0030*/ 	.string	""
        /*0030*/ 	.string	"ptxas"
        /*0030*/ 	.string	"Cuda compilation tools, release 13.0, V13.0.88"
        /*0030*/ 	.string	"Build cuda_13.0.r13.0/compiler.36424714_0"
        /*0030*/ 	.string	"-arch sm_90a -m 64 "



//--------------------- .note.nv.cuinfo           --------------------------
	.section	.note.nv.cuinfo,"",@"SHT_NOTE"
	.sectionflags	@"SHF_NOTE_NV_CUINFO"
        /*0018*/ 	.short	0x0002
        /*001a*/ 	.short	0x005a
        /*001c*/ 	.short	0x0082
	.zero		2


//--------------------- .nv.info                  --------------------------
	.section	.nv.info,"",@"SHT_CUDA_INFO"
	.align	4


	//----- nvinfo : EIATTR_REGCOUNT
	.align		4
        /*0000*/ 	.byte	0x04, 0x2f
        /*0002*/ 	.short	(.L_15 - .L_14)
	.align		4
.L_14:
        /*0004*/ 	.word	index@(_ZN7cutlass13device_kernelINS_4gemm6kernel13GemmUniversalIN4cute5tupleIJiiiiEEENS1_10collective13CollectiveMmaINS1_34MainloopSm90TmaGmmaWarpSpecializedILi34ENS5_IJNS4_1CILi2EEENSA_ILi1EEESC_EEENS1_35KernelTmaWarpSpecializedCooperativeEEENS5_IJNSA_ILi192EEENSA_ILi16EEESH_EEENS_10bfloat16_tENS5_IJlSC_lEEESJ_SK_NS4_8TiledMMAINS4_8MMA_AtomIJNS4_4SM904GMMA27MMA_64x16x16_F32BF16BF16_SSILNSO_5MajorE0ELSQ_0ELNSO_7ScaleInE1ELSR_1EEEEEENS4_6LayoutISD_NS5_IJSC_NSA_ILi0EEESV_EEEEENS5_IJNS4_10UnderscoreESY_SY_EEEEENS4_13SM90_TMA_LOADENS4_14ComposedLayoutINS4_7SwizzleILi1ELi4ELi3EEENS4_18smem_ptr_flag_bitsILi16EEENSU_INS5_IJNSA_ILi8EEESH_EEENS5_IJSH_SC_EEEEEEEvNS4_8identityENS4_23SM90_TMA_LOAD_MULTICASTES1B_vS1C_EENS_8epilogue10collective6detail29Sm90TmaWarpSpecializedAdapterINS1G_15DefaultEpilogueISJ_SK_SK_NS1F_6thread17LinearCombinationISJ_Li1EffLNS1K_9ScaleType4KindE0ELNS_15FloatRoundStyleE2ESJ_EENS1_15EpilogueDefaultEEEEEvvEEEEvNT_6ParamsE)
        /*0008*/ 	.word	0x000000a8


	//----- nvinfo : EIATTR_FRAME_SIZE
	.align		4
.L_15:
        /*000c*/ 	.byte	0x04, 0x11
        /*000e*/ 	.short	(.L_17 - .L_16)
	.align		4
.L_16:
        /*0010*/ 	.word	index@(_ZN7cutlass13device_kernelINS_4gemm6kernel13GemmUniversalIN4cute5tupleIJiiiiEEENS1_10collective13CollectiveMmaINS1_34MainloopSm90TmaGmmaWarpSpecializedILi34ENS5_IJNS4_1CILi2EEENSA_ILi1EEESC_EEENS1_35KernelTmaWarpSpecializedCooperativeEEENS5_IJNSA_ILi192EEENSA_ILi16EEESH_EEENS_10bfloat16_tENS5_IJlSC_lEEESJ_SK_NS4_8TiledMMAINS4_8MMA_AtomIJNS4_4SM904GMMA27MMA_64x16x16_F32BF16BF16_SSILNSO_5MajorE0ELSQ_0ELNSO_7ScaleInE1ELSR_1EEEEEENS4_6LayoutISD_NS5_IJSC_NSA_ILi0EEESV_EEEEENS5_IJNS4_10UnderscoreESY_SY_EEEEENS4_13SM90_TMA_LOADENS4_14ComposedLayoutINS4_7SwizzleILi1ELi4ELi3EEENS4_18smem_ptr_flag_bitsILi16EEENSU_INS5_IJNSA_ILi8EEESH_EEENS5_IJSH_SC_EEEEEEEvNS4_8identityENS4_23SM90_TMA_LOAD_MULTICASTES1B_vS1C_EENS_8epilogue10collective6detail29Sm90TmaWarpSpecializedAdapterINS1G_15DefaultEpilogueISJ_SK_SK_NS1F_6thread17LinearCombinationISJ_Li1EffLNS1K_9ScaleType4KindE0ELNS_15FloatRoundStyleE2ESJ_EENS1_15EpilogueDefaultEEEEEvvEEEEvNT_6ParamsE)
        /*0014*/ 	.word	0x00000000


	//----- nvinfo : EIATTR_MIN_STACK_SIZE
	.align		4
.L_17:
        /*0018*/ 	.byte	0x04, 0x12
        /*001a*/ 	.short	(.L_19 - .L_18)
	.align		4
.L_18:
        /*001c*/ 	.word	index@(_ZN7cutlass13device_kernelINS_4gemm6kernel13GemmUniversalIN4cute5tupleIJiiiiEEENS1_10collective13CollectiveMmaINS1_34MainloopSm90TmaGmmaWarpSpecializedILi34ENS5_IJNS4_1CILi2EEENSA_ILi1EEESC_EEENS1_35KernelTmaWarpSpecializedCooperativeEEENS5_IJNSA_ILi192EEENSA_ILi16EEESH_EEENS_10bfloat16_tENS5_IJlSC_lEEESJ_SK_NS4_8TiledMMAINS4_8MMA_AtomIJNS4_4SM904GMMA27MMA_64x16x16_F32BF16BF16_SSILNSO_5MajorE0ELSQ_0ELNSO_7ScaleInE1ELSR_1EEEEEENS4_6LayoutISD_NS5_IJSC_NSA_ILi0EEESV_EEEEENS5_IJNS4_10UnderscoreESY_SY_EEEEENS4_13SM90_TMA_LOADENS4_14ComposedLayoutINS4_7SwizzleILi1ELi4ELi3EEENS4_18smem_ptr_flag_bitsILi16EEENSU_INS5_IJNSA_ILi8EEESH_EEENS5_IJSH_SC_EEEEEEEvNS4_8identityENS4_23SM90_TMA_LOAD_MULTICASTES1B_vS1C_EENS_8epilogue10collective6detail29Sm90TmaWarpSpecializedAdapterINS1G_15DefaultEpilogueISJ_SK_SK_NS1F_6thread17LinearCombinationISJ_Li1EffLNS1K_9ScaleType4KindE0ELNS_15FloatRoundStyleE2ESJ_EENS1_15EpilogueDefaultEEEEEvvEEEEvNT_6ParamsE)
        /*0020*/ 	.word	0x00000000
.L_19:


//--------------------- .nv.compat                --------------------------
	.section	.nv.compat,"",@"SHT_CUDA_COMPAT_INFO"
	.align	4
        /*0000*/ 	.byte	0x02, 0x09, 0x01, 0x00, 0x02, 0x02, 0x04, 0x00, 0x02, 0x05, 0x05, 0x00, 0x03, 0x07, 0x01, 0x01
        /*0010*/ 	.byte	0x02, 0x03, 0x01, 0x00, 0x02, 0x06, 0x01, 0x00, 0x04, 0x0b, 0x08, 0x00, 0x00, 0x00, 0x00, 0x00
        /*0020*/ 	.byte	0x00, 0x00, 0x00, 0x00


//--------------------- .nv.info._ZN7cutlass13device_kernelINS_4gemm6kernel13GemmUniversalIN4cute5tupleIJiiiiEEENS1_10collective13CollectiveMmaINS1_34MainloopSm90TmaGmmaWarpSpecializedILi34ENS5_IJNS4_1CILi2EEENSA_ILi1EEESC_EEENS1_35KernelTmaWarpSpecializedCooperativeEEENS5_IJNSA_ILi192EEENSA_ILi16EEESH_EEENS_10bfloat16_tENS5_IJlSC_lEEESJ_SK_NS4_8TiledMMAINS4_8MMA_AtomIJNS4_4SM904GMMA27MMA_64x16x16_F32BF16BF16_SSILNSO_5MajorE0ELSQ_0ELNSO_7ScaleInE1ELSR_1EEEEEENS4_6LayoutISD_NS5_IJSC_NSA_ILi0EEESV_EEEEENS5_IJNS4_10UnderscoreESY_SY_EEEEENS4_13SM90_TMA_LOADENS4_14ComposedLayoutINS4_7SwizzleILi1ELi4ELi3EEENS4_18smem_ptr_flag_bitsILi16EEENSU_INS5_IJNSA_ILi8EEESH_EEENS5_IJSH_SC_EEEEEEEvNS4_8identityENS4_23SM90_TMA_LOAD_MULTICASTES1B_vS1C_EENS_8epilogue10collective6detail29Sm90TmaWarpSpecializedAdapterINS1G_15DefaultEpilogueISJ_SK_SK_NS1F_6thread17LinearCombinationISJ_Li1EffLNS1K_9ScaleType4KindE0ELNS_15FloatRoundStyleE2ESJ_EENS1_15EpilogueDefaultEEEEEvvEEEEvNT_6ParamsE --------------------------
	.section	.nv.info._ZN7cutlass13device_kernelINS_4gemm6kernel13GemmUniversalIN4cute5tupleIJiiiiEEENS1_10collective13CollectiveMmaINS1_34MainloopSm90TmaGmmaWarpSpecializedILi34ENS5_IJNS4_1CILi2EEENSA_ILi1EEESC_EEENS1_35KernelTmaWarpSpecializedCooperativeEEENS5_IJNSA_ILi192EEENSA_ILi16EEESH_EEENS_10bfloat16_tENS5_IJlSC_lEEESJ_SK_NS4_8TiledMMAINS4_8MMA_AtomIJNS4_4SM904GMMA27MMA_64x16x16_F32BF16BF16_SSILNSO_5MajorE0ELSQ_0ELNSO_7ScaleInE1ELSR_1EEEEEENS4_6LayoutISD_NS5_IJSC_NSA_ILi0EEESV_EEEEENS5_IJNS4_10UnderscoreESY_SY_EEEEENS4_13SM90_TMA_LOADENS4_14ComposedLayoutINS4_7SwizzleILi1ELi4ELi3EEENS4_18smem_ptr_flag_bitsILi16EEENSU_INS5_IJNSA_ILi8EEESH_EEENS5_IJSH_SC_EEEEEEEvNS4_8identityENS4_23SM90_TMA_LOAD_MULTICASTES1B_vS1C_EENS_8epilogue10collective6detail29Sm90TmaWarpSpecializedAdapterINS1G_15DefaultEpilogueISJ_SK_SK_NS1F_6thread17LinearCombinationISJ_Li1EffLNS1K_9ScaleType4KindE0ELNS_15FloatRoundStyleE2ESJ_EENS1_15EpilogueDefaultEEEEEvvEEEEvNT_6ParamsE,"",@"SHT_CUDA_INFO"
	.sectionflags	@""
	.align	4


	//----- nvinfo : EIATTR_CUDA_API_VERSION
	.align		4
        /*0000*/ 	.byte	0x04, 0x37
        /*0002*/ 	.short	(.L_21 - .L_20)
.L_20:
        /*0004*/ 	.word	0x00000082


	//----- nvinfo : EIATTR_KPARAM_INFO
	.align		4
.L_21:
        /*0008*/ 	.byte	0x04, 0x17
        /*000a*/ 	.short	(.L_23 - .L_22)
.L_22:
        /*000c*/ 	.word	0x00000000
        /*0010*/ 	.short	0x0000
        /*0012*/ 	.short	0x0070
        /*0014*/ 	.byte	0x00, 0xf0, 0x01, 0x10


	//----- nvinfo : EIATTR_SPARSE_MMA_MASK
	.align		4
.L_23:
        /*0018*/ 	.byte	0x03, 0x50
        /*001a*/ 	.short	0x0000


	//----- nvinfo : EIATTR_MAXREG_COUNT
	.align		4
        /*001c*/ 	.byte	0x03, 0x1b
        /*001e*/ 	.short	0x00a8


	//----- nvinfo : EIATTR_NUM_BARRIERS
	.align		4
        /*0020*/ 	.byte	0x02, 0x4c
        /*0022*/ 	.byte	0x01
	.zero		1


	//----- nvinfo : EIATTR_EXTERNS
	.align		4
        /*0024*/ 	.byte	0x04, 0x0f
        /*0026*/ 	.short	(.L_25 - .L_24)


	//   ....[0]....
	.align		4
.L_24:
        /*0028*/ 	.word	index@(__assertfail)


	//----- nvinfo : EIATTR_MERCURY_ISA_VERSION
	.align		4
.L_25:
        /*002c*/ 	.byte	0x03, 0x5f
        /*002e*/ 	.short	0x0101


	//----- nvinfo : EIATTR_INT_WARP_WIDE_INSTR_OFFSETS
	.align		4
        /*0030*/ 	.byte	0x04, 0x31
        /*0032*/ 	.short	(.L_27 - .L_26)


	//   ....[0]....
.L_26:
        /*0034*/ 	.word	0x00000870


	//   ....[1]....
        /*0038*/ 	.word	0x000008a0


	//   ....[2]....
        /*003c*/ 	.word	0x00000a70


	//   ....[3]....
        /*0040*/ 	.word	0x00002100


	//----- nvinfo : EIATTR_COOP_GROUP_MASK_REGIDS
	.align		4
.L_27:
        /*0044*/ 	.byte	0x04, 0x29
        /*0046*/ 	.short	(.L_29 - .L_28)


	//   ....[0]....
.L_28:
        /*0048*/ 	.word	0xffffffff


	//   ....[1]....
        /*004c*/ 	.word	0xffffffff


	//   ....[2]....
        /*0050*/ 	.word	0xffffffff


	//   ....[3]....
        /*0054*/ 	.word	0xffffffff


	//   ....[4]....
        /*0058*/ 	.word	0xffffffff


	//   ....[5]....
        /*005c*/ 	.word	0xffffffff


	//----- nvinfo : EIATTR_COOP_GROUP_INSTR_OFFSETS
	.align		4
.L_29:
        /*0060*/ 	.byte	0x04, 0x28
        /*0062*/ 	.short	(.L_31 - .L_30)


	//   ....[0]....
.L_30:
        /*0064*/ 	.word	0x00000060


	//   ....[1]....
        /*0068*/ 	.word	0x00000070


	//   ....[2]....
        /*006c*/ 	.word	0x00000130


	//   ....[3]....
        /*0070*/ 	.word	0x000006c0


	//   ....[4]....
        /*0074*/ 	.word	0x00000bf0


	//   ....[5]....
        /*0078*/ 	.word	0x000018a0


	//----- nvinfo : EIATTR_REG_RECONFIG
	.align		4
.L_31:
        /*007c*/ 	.byte	0x01, 0x54
	.zero		2


	//----- nvinfo : EIATTR_SYSCALL_OFFSETS
	.align		4
        /*0080*/ 	.byte	0x04, 0x46
        /*0082*/ 	.short	(.L_33 - .L_32)


	//   ....[0]....
.L_32:
        /*0084*/ 	.word	0x00001a90


	//----- nvinfo : EIATTR_MBARRIER_INSTR_OFFSETS
	.align		4
.L_33:
        /*0088*/ 	.byte	0x04, 0x39
        /*008a*/ 	.short	(.L_35 - .L_34)


	//   ....[0]....
.L_34:
        /*008c*/ 	.word	0x00000250
        /*0090*/ 	.word	0x000000ff
        /*0094*/ 	.word	0x00000000
        /*0098*/ 	.short	0x0100
        /*009a*/ 	.byte	0x08
	.zero		1


	//   ....[1]....
        /*009c*/ 	.word	0x00000260
        /*00a0*/ 	.word	0x000000ff
        /*00a4*/ 	.word	0x00000110
        /*00a8*/ 	.short	0x0100
        /*00aa*/ 	.byte	0x08
	.zero		1


	//   ....[2]....
        /*00ac*/ 	.word	0x00000270
        /*00b0*/ 	.word	0x000000ff
        /*00b4*/ 	.word	0x00000008
        /*00b8*/ 	.short	0x0100
        /*00ba*/ 	.byte	0x08
	.zero		1


	//   ....[3]....
        /*00bc*/ 	.word	0x00000280
        /*00c0*/ 	.word	0x000000ff
        /*00c4*/ 	.word	0x00000118
        /*00c8*/ 	.short	0x0100
        /*00ca*/ 	.byte	0x08
	.zero		1


	//   ....[4]....
        /*00cc*/ 	.word	0x00000290
        /*00d0*/ 	.word	0x000000ff
        /*00d4*/ 	.word	0x00000010
        /*00d8*/ 	.short	0x0100
        /*00da*/ 	.byte	0x08
	.zero		1


	//   ....[5]....
        /*00dc*/ 	.word	0x000002a0
        /*00e0*/ 	.word	0x000000ff
        /*00e4*/ 	.word	0x00000120
        /*00e8*/ 	.short	0x0100
        /*00ea*/ 	.byte	0x08
	.zero		1


	//   ....[6]....
        /*00ec*/ 	.word	0x000002b0
        /*00f0*/ 	.word	0x000000ff
        /*00f4*/ 	.word	0x00000018
        /*00f8*/ 	.short	0x0100
        /*00fa*/ 	.byte	0x08
	.zero		1


	//   ....[7]....
        /*00fc*/ 	.word	0x000002c0
        /*0100*/ 	.word	0x000000ff
        /*0104*/ 	.word	0x00000128
        /*0108*/ 	.short	0x0100
        /*010a*/ 	.byte	0x08
	.zero		1


	//   ....[8]....
        /*010c*/ 	.word	0x000002d0
        /*0110*/ 	.word	0x000000ff
        /*0114*/ 	.word	0x00000020
        /*0118*/ 	.short	0x0100
        /*011a*/ 	.byte	0x08
	.zero		1


	//   ....[9]....
        /*011c*/ 	.word	0x000002e0
        /*0120*/ 	.word	0x000000ff
        /*0124*/ 	.word	0x00000130
        /*0128*/ 	.short	0x0100
        /*012a*/ 	.byte	0x08
	.zero		1


	//   ....[10]....
        /*012c*/ 	.word	0x000002f0
        /*0130*/ 	.word	0x000000ff
        /*0134*/ 	.word	0x00000028
        /*0138*/ 	.short	0x0100
        /*013a*/ 	.byte	0x08
	.zero		1


	//   ....[11]....
        /*013c*/ 	.word	0x00000300
        /*0140*/ 	.word	0x000000ff
        /*0144*/ 	.word	0x00000138
        /*0148*/ 	.short	0x0100
        /*014a*/ 	.byte	0x08
	.zero		1


	//   ....[12]....
        /*014c*/ 	.word	0x00000310
        /*0150*/ 	.word	0x000000ff
        /*0154*/ 	.word	0x00000030
        /*0158*/ 	.short	0x0100
        /*015a*/ 	.byte	0x08
	.zero		1


	//   ....[13]....
        /*015c*/ 	.word	0x00000320
        /*0160*/ 	.word	0x000000ff
        /*0164*/ 	.word	0x00000140
        /*0168*/ 	.short	0x0100
        /*016a*/ 	.byte	0x08
	.zero		1


	//   ....[14]....
        /*016c*/ 	.word	0x00000330
        /*0170*/ 	.word	0x000000ff
        /*0174*/ 	.word	0x00000038
        /*0178*/ 	.short	0x0100
        /*017a*/ 	.byte	0x08
	.zero		1


	//   ....[15]....
        /*017c*/ 	.word	0x00000340
        /*0180*/ 	.word	0x000000ff
        /*0184*/ 	.word	0x00000148
        /*0188*/ 	.short	0x0100
        /*018a*/ 	.byte	0x08
	.zero		1


	//   ....[16]....
        /*018c*/ 	.word	0x00000350
        /*0190*/ 	.word	0x000000ff
        /*0194*/ 	.word	0x00000040
        /*0198*/ 	.short	0x0100
        /*019a*/ 	.byte	0x08
	.zero		1


	//   ....[17]....
        /*019c*/ 	.word	0x00000360
        /*01a0*/ 	.word	0x000000ff
        /*01a4*/ 	.word	0x00000150
        /*01a8*/ 	.short	0x0100
        /*01aa*/ 	.byte	0x08
	.zero		1


	//   ....[18]....
        /*01ac*/ 	.word	0x00000370
        /*01b0*/ 	.word	0x000000ff
        /*01b4*/ 	.word	0x00000048
        /*01b8*/ 	.short	0x0100
        /*01ba*/ 	.byte	0x08
	.zero		1


	//   ....[19]....
        /*01bc*/ 	.word	0x00000380
        /*01c0*/ 	.word	0x000000ff
        /*01c4*/ 	.word	0x00000158
        /*01c8*/ 	.short	0x0100
        /*01ca*/ 	.byte	0x08
	.zero		1


	//   ....[20]....
        /*01cc*/ 	.word	0x00000390
        /*01d0*/ 	.word	0x000000ff
        /*01d4*/ 	.word	0x00000050
        /*01d8*/ 	.short	0x0100
        /*01da*/ 	.byte	0x08
	.zero		1


	//   ....[21]....
        /*01dc*/ 	.word	0x000003a0
        /*01e0*/ 	.word	0x000000ff
        /*01e4*/ 	.word	0x00000160
        /*01e8*/ 	.short	0x0100
        /*01ea*/ 	.byte	0x08
	.zero		1


	//   ....[22]....
        /*01ec*/ 	.word	0x000003b0
        /*01f0*/ 	.word	0x000000ff
        /*01f4*/ 	.word	0x00000058
        /*01f8*/ 	.short	0x0100
        /*01fa*/ 	.byte	0x08
	.zero		1


	//   ....[23]....
        /*01fc*/ 	.word	0x000003c0
        /*0200*/ 	.word	0x000000ff
        /*0204*/ 	.word	0x00000168
        /*0208*/ 	.short	0x0100
        /*020a*/ 	.byte	0x08
	.zero		1


	//   ....[24]....
        /*020c*/ 	.word	0x000003d0
        /*0210*/ 	.word	0x000000ff
        /*0214*/ 	.word	0x00000060
        /*0218*/ 	.short	0x0100
        /*021a*/ 	.byte	0x08
	.zero		1


	//   ....[25]....
        /*021c*/ 	.word	0x000003e0
        /*0220*/ 	.word	0x000000ff
        /*0224*/ 	.word	0x00000170
        /*0228*/ 	.short	0x0100
        /*022a*/ 	.byte	0x08
	.zero		1


	//   ....[26]....
        /*022c*/ 	.word	0x000003f0
        /*0230*/ 	.word	0x000000ff
        /*0234*/ 	.word	0x00000068
        /*0238*/ 	.short	0x0100
        /*023a*/ 	.byte	0x08
	.zero		1


	//   ....[27]....
        /*023c*/ 	.word	0x00000400
        /*0240*/ 	.word	0x000000ff
        /*0244*/ 	.word	0x00000178
        /*0248*/ 	.short	0x0100
        /*024a*/ 	.byte	0x08
	.zero		1


	//   ....[28]....
        /*024c*/ 	.word	0x00000410
        /*0250*/ 	.word	0x000000ff
        /*0254*/ 	.word	0x00000070
        /*0258*/ 	.short	0x0100
        /*025a*/ 	.byte	0x08
	.zero		1


	//   ....[29]....
        /*025c*/ 	.word	0x00000420
        /*0260*/ 	.word	0x000000ff
        /*0264*/ 	.word	0x00000180
        /*0268*/ 	.short	0x0100
        /*026a*/ 	.byte	0x08
	.zero		1


	//   ....[30]....
        /*026c*/ 	.word	0x00000430
        /*0270*/ 	.word	0x000000ff
        /*0274*/ 	.word	0x00000078
        /*0278*/ 	.short	0x0100
        /*027a*/ 	.byte	0x08
	.zero		1


	//   ....[31]....
        /*027c*/ 	.word	0x00000440
        /*0280*/ 	.word	0x000000ff
        /*0284*/ 	.word	0x00000188
        /*0288*/ 	.short	0x0100
        /*028a*/ 	.byte	0x08
	.zero		1


	//   ....[32]....
        /*028c*/ 	.word	0x00000450
        /*0290*/ 	.word	0x000000ff
        /*0294*/ 	.word	0x00000080
        /*0298*/ 	.short	0x0100
        /*029a*/ 	.byte	0x08
	.zero		1


	//   ....[33]....
        /*029c*/ 	.word	0x00000460
        /*02a0*/ 	.word	0x000000ff
        /*02a4*/ 	.word	0x00000190
        /*02a8*/ 	.short	0x0100
        /*02aa*/ 	.byte	0x08
	.zero		1


	//   ....[34]....
        /*02ac*/ 	.word	0x00000470
        /*02b0*/ 	.word	0x000000ff
        /*02b4*/ 	.word	0x00000088
        /*02b8*/ 	.short	0x0100
        /*02ba*/ 	.byte	0x08
	.zero		1


	//   ....[35]....
        /*02bc*/ 	.word	0x00000480
        /*02c0*/ 	.word	0x000000ff
        /*02c4*/ 	.word	0x00000198
        /*02c8*/ 	.short	0x0100
        /*02ca*/ 	.byte	0x08
	.zero		1


	//   ....[36]....
        /*02cc*/ 	.word	0x00000490
        /*02d0*/ 	.word	0x000000ff
        /*02d4*/ 	.word	0x00000090
        /*02d8*/ 	.short	0x0100
        /*02da*/ 	.byte	0x08
	.zero		1


	//   ....[37]....
        /*02dc*/ 	.word	0x000004a0
        /*02e0*/ 	.word	0x000000ff
        /*02e4*/ 	.word	0x000001a0
        /*02e8*/ 	.short	0x0100
        /*02ea*/ 	.byte	0x08
	.zero		1


	//   ....[38]....
        /*02ec*/ 	.word	0x000004b0
        /*02f0*/ 	.word	0x000000ff
        /*02f4*/ 	.word	0x00000098
        /*02f8*/ 	.short	0x0100
        /*02fa*/ 	.byte	0x08
	.zero		1


	//   ....[39]....
        /*02fc*/ 	.word	0x000004c0
        /*0300*/ 	.word	0x000000ff
        /*0304*/ 	.word	0x000001a8
        /*0308*/ 	.short	0x0100
        /*030a*/ 	.byte	0x08
	.zero		1


	//   ....[40]....
        /*030c*/ 	.word	0x000004d0
        /*0310*/ 	.word	0x000000ff
        /*0314*/ 	.word	0x000000a0
        /*0318*/ 	.short	0x0100
        /*031a*/ 	.byte	0x08
	.zero		1


	//   ....[41]....
        /*031c*/ 	.word	0x000004e0
        /*0320*/ 	.word	0x000000ff
        /*0324*/ 	.word	0x000001b0
        /*0328*/ 	.short	0x0100
        /*032a*/ 	.byte	0x08
	.zero		1


	//   ....[42]....
        /*032c*/ 	.word	0x000004f0
        /*0330*/ 	.word	0x000000ff
        /*0334*/ 	.word	0x000000a8
        /*0338*/ 	.short	0x0100
        /*033a*/ 	.byte	0x08
	.zero		1


	//   ....[43]....
        /*033c*/ 	.word	0x00000500
        /*0340*/ 	.word	0x000000ff
        /*0344*/ 	.word	0x000001b8
        /*0348*/ 	.short	0x0100
        /*034a*/ 	.byte	0x08
	.zero		1


	//   ....[44]....
        /*034c*/ 	.word	0x00000510
        /*0350*/ 	.word	0x000000ff
        /*0354*/ 	.word	0x000000b0
        /*0358*/ 	.short	0x0100
        /*035a*/ 	.byte	0x08
	.zero		1


	//   ....[45]....
        /*035c*/ 	.word	0x00000520
        /*0360*/ 	.word	0x000000ff
        /*0364*/ 	.word	0x000001c0
        /*0368*/ 	.short	0x0100
        /*036a*/ 	.byte	0x08
	.zero		1


	//   ....[46]....
        /*036c*/ 	.word	0x00000530
        /*0370*/ 	.word	0x000000ff
        /*0374*/ 	.word	0x000000b8
        /*0378*/ 	.short	0x0100
        /*037a*/ 	.byte	0x08
	.zero		1


	//   ....[47]....
        /*037c*/ 	.word	0x00000540
        /*0380*/ 	.word	0x000000ff
        /*0384*/ 	.word	0x000001c8
        /*0388*/ 	.short	0x0100
        /*038a*/ 	.byte	0x08
	.zero		1


	//   ....[48]....
        /*038c*/ 	.word	0x00000550
        /*0390*/ 	.word	0x000000ff
        /*0394*/ 	.word	0x000000c0
        /*0398*/ 	.short	0x0100
        /*039a*/ 	.byte	0x08
	.zero		1


	//   ....[49]....
        /*039c*/ 	.word	0x00000560
        /*03a0*/ 	.word	0x000000ff
        /*03a4*/ 	.word	0x000001d0
        /*03a8*/ 	.short	0x0100
        /*03aa*/ 	.byte	0x08
	.zero		1


	//   ....[50]....
        /*03ac*/ 	.word	0x00000570
        /*03b0*/ 	.word	0x000000ff
        /*03b4*/ 	.word	0x000000c8
        /*03b8*/ 	.short	0x0100
        /*03ba*/ 	.byte	0x08
	.zero		1


	//   ....[51]....
        /*03bc*/ 	.word	0x00000580
        /*03c0*/ 	.word	0x000000ff
        /*03c4*/ 	.word	0x000001d8
        /*03c8*/ 	.short	0x0100
        /*03ca*/ 	.byte	0x08
	.zero		1


	//   ....[52]....
        /*03cc*/ 	.word	0x00000590
        /*03d0*/ 	.word	0x000000ff
        /*03d4*/ 	.word	0x000000d0
        /*03d8*/ 	.short	0x0100
        /*03da*/ 	.byte	0x08
	.zero		1


	//   ....[53]....
        /*03dc*/ 	.word	0x000005a0
        /*03e0*/ 	.word	0x000000ff
        /*03e4*/ 	.word	0x000001e0
        /*03e8*/ 	.short	0x0100
        /*03ea*/ 	.byte	0x08
	.zero		1


	//   ....[54]....
        /*03ec*/ 	.word	0x000005b0
        /*03f0*/ 	.word	0x000000ff
        /*03f4*/ 	.word	0x000000d8
        /*03f8*/ 	.short	0x0100
        /*03fa*/ 	.byte	0x08
	.zero		1


	//   ....[55]....
        /*03fc*/ 	.word	0x000005c0
        /*0400*/ 	.word	0x000000ff
        /*0404*/ 	.word	0x000001e8
        /*0408*/ 	.short	0x0100
        /*040a*/ 	.byte	0x08
	.zero		1


	//   ....[56]....
        /*040c*/ 	.word	0x000005d0
        /*0410*/ 	.word	0x000000ff
        /*0414*/ 	.word	0x000000e0
        /*0418*/ 	.short	0x0100
        /*041a*/ 	.byte	0x08
	.zero		1


	//   ....[57]....
        /*041c*/ 	.word	0x000005e0
        /*0420*/ 	.word	0x000000ff
        /*0424*/ 	.word	0x000001f0
        /*0428*/ 	.short	0x0100
        /*042a*/ 	.byte	0x08
	.zero		1


	//   ....[58]....
        /*042c*/ 	.word	0x000005f0
        /*0430*/ 	.word	0x000000ff
        /*0434*/ 	.word	0x000000e8
        /*0438*/ 	.short	0x0100
        /*043a*/ 	.byte	0x08
	.zero		1


	//   ....[59]....
        /*043c*/ 	.word	0x00000600
        /*0440*/ 	.word	0x000000ff
        /*0444*/ 	.word	0x000001f8
        /*0448*/ 	.short	0x0100
        /*044a*/ 	.byte	0x08
	.zero		1


	//   ....[60]....
        /*044c*/ 	.word	0x00000610
        /*0450*/ 	.word	0x000000ff
        /*0454*/ 	.word	0x000000f0
        /*0458*/ 	.short	0x0100
        /*045a*/ 	.byte	0x08
	.zero		1


	//   ....[61]....
        /*045c*/ 	.word	0x00000620
        /*0460*/ 	.word	0x000000ff
        /*0464*/ 	.word	0x00000200
        /*0468*/ 	.short	0x0100
        /*046a*/ 	.byte	0x08
	.zero		1


	//   ....[62]....
        /*046c*/ 	.word	0x00000630
        /*0470*/ 	.word	0x000000ff
        /*0474*/ 	.word	0x000000f8
        /*0478*/ 	.short	0x0100
        /*047a*/ 	.byte	0x08
	.zero		1


	//   ....[63]....
        /*047c*/ 	.word	0x00000640
        /*0480*/ 	.word	0x000000ff
        /*0484*/ 	.word	0x00000208
        /*0488*/ 	.short	0x0100
        /*048a*/ 	.byte	0x08
	.zero		1


	//   ....[64]....
        /*048c*/ 	.word	0x00000650
        /*0490*/ 	.word	0x000000ff
        /*0494*/ 	.word	0x00000100
        /*0498*/ 	.short	0x0100
        /*049a*/ 	.byte	0x08
	.zero		1


	//   ....[65]....
        /*049c*/ 	.word	0x00000660
        /*04a0*/ 	.word	0x000000ff
        /*04a4*/ 	.word	0x00000210
        /*04a8*/ 	.short	0x0100
        /*04aa*/ 	.byte	0x08
	.zero		1


	//   ....[66]....
        /*04ac*/ 	.word	0x00000670
        /*04b0*/ 	.word	0x000000ff
        /*04b4*/ 	.word	0x00000108
        /*04b8*/ 	.short	0x0100
        /*04ba*/ 	.byte	0x08
	.zero		1


	//   ....[67]....
        /*04bc*/ 	.word	0x00000680
        /*04c0*/ 	.word	0x000000ff
        /*04c4*/ 	.word	0x00000218
        /*04c8*/ 	.short	0x0100
        /*04ca*/ 	.byte	0x08
	.zero		1


	//   ....[68]....
        /*04cc*/ 	.word	0x00000b00
        /*04d0*/ 	.word	0x000000ff
        /*04d4*/ 	.word	0x00000230
        /*04d8*/ 	.short	0x0100
        /*04da*/ 	.byte	0x06
	.zero		1


	//   ....[69]....
        /*04dc*/ 	.word	0x00000b90
        /*04e0*/ 	.word	0x000000ff
        /*04e4*/ 	.word	0x00000238
        /*04e8*/ 	.short	0x0100
        /*04ea*/ 	.byte	0x06
	.zero		1


	//   ....[70]....
        /*04ec*/ 	.word	0x00001b50
        /*04f0*/ 	.word	0x00000003
        /*04f4*/ 	.word	0x00000000
        /*04f8*/ 	.short	0x010a
        /*04fa*/ 	.byte	0x3f
	.zero		1


	//   ....[71]....
        /*04fc*/ 	.word	0x00001bb0
        /*0500*/ 	.word	0x00000003
        /*0504*/ 	.word	0x00000000
        /*0508*/ 	.short	0x010a
        /*050a*/ 	.byte	0x3f
	.zero		1


	//   ....[72]....
        /*050c*/ 	.word	0x00001e20
        /*0510*/ 	.word	0x00000005
        /*0514*/ 	.word	0x00000000
        /*0518*/ 	.short	0x010a
        /*051a*/ 	.byte	0x3f
	.zero		1


	//   ....[73]....
        /*051c*/ 	.word	0x00001e60
        /*0520*/ 	.word	0x00000005
        /*0524*/ 	.word	0x00000000
        /*0528*/ 	.short	0x010a
        /*052a*/ 	.byte	0x3f
	.zero		1


	//   ....[74]....
        /*052c*/ 	.word	0x00001fb0
        /*0530*/ 	.word	0x00000005
        /*0534*/ 	.word	0x00000000
        /*0538*/ 	.short	0x0101
        /*053a*/ 	.byte	0x3f
	.zero		1


	//   ....[75]....
        /*053c*/ 	.word	0x000021a0
        /*0540*/ 	.word	0x00000003
        /*0544*/ 	.word	0x00000000
        /*0548*/ 	.short	0x0101
        /*054a*/ 	.byte	0x3f
	.zero		1


	//   ....[76]....
        /*054c*/ 	.word	0x000047f0
        /*0550*/ 	.word	0x00000018
        /*0554*/ 	.word	0x00000110
        /*0558*/ 	.short	0x010a
        /*055a*/ 	.byte	0x3f
	.zero		1


	//   ....[77]....
        /*055c*/ 	.word	0x00004b70
        /*0560*/ 	.word	0x00000003
        /*0564*/ 	.word	0x00000238
        /*0568*/ 	.short	0x0101
        /*056a*/ 	.byte	0x3f
	.zero		1


	//   ....[78]....
        /*056c*/ 	.word	0x000052d0
        /*0570*/ 	.word	0x00000005
        /*0574*/ 	.word	0x00000000
        /*0578*/ 	.short	0x010a
        /*057a*/ 	.byte	0x3f
	.zero		1


	//   ....[79]....
        /*057c*/ 	.word	0x00005350
        /*0580*/ 	.word	0x00000007
        /*0584*/ 	.word	0x00000000
        /*0588*/ 	.short	0x010a
        /*058a*/ 	.byte	0x3f
	.zero		1


	//   ....[80]....
        /*058c*/ 	.word	0x000053e0
        /*0590*/ 	.word	0x00000006
        /*0594*/ 	.word	0x00000000
        /*0598*/ 	.short	0x010a
        /*059a*/ 	.byte	0x3f
	.zero		1


	//   ....[81]....
        /*059c*/ 	.word	0x00005470
        /*05a0*/ 	.word	0x00000009
        /*05a4*/ 	.word	0x00000000
        /*05a8*/ 	.short	0x010a
        /*05aa*/ 	.byte	0x3f
	.zero		1


	//   ....[82]....
        /*05ac*/ 	.word	0x00005500
        /*05b0*/ 	.word	0x00000006
        /*05b4*/ 	.word	0x00000000
        /*05b8*/ 	.short	0x010a
        /*05ba*/ 	.byte	0x3f
	.zero		1


	//   ....[83]....
        /*05bc*/ 	.word	0x00005590
        /*05c0*/ 	.word	0x00000009
        /*05c4*/ 	.word	0x00000000
        /*05c8*/ 	.short	0x010a
        /*05ca*/ 	.byte	0x3f
	.zero		1


	//   ....[84]....
        /*05cc*/ 	.word	0x00005620
        /*05d0*/ 	.word	0x00000006
        /*05d4*/ 	.word	0x00000000
        /*05d8*/ 	.short	0x010a
        /*05da*/ 	.byte	0x3f
	.zero		1


	//   ....[85]....
        /*05dc*/ 	.word	0x000056b0
        /*05e0*/ 	.word	0x00000009
        /*05e4*/ 	.word	0x00000000
        /*05e8*/ 	.short	0x010a
        /*05ea*/ 	.byte	0x3f
	.zero		1


	//   ....[86]....
        /*05ec*/ 	.word	0x00005740
        /*05f0*/ 	.word	0x00000006
        /*05f4*/ 	.word	0x00000000
        /*05f8*/ 	.short	0x010a
        /*05fa*/ 	.byte	0x3f
	.zero		1


	//   ....[87]....
        /*05fc*/ 	.word	0x000057d0
        /*0600*/ 	.word	0x00000009
        /*0604*/ 	.word	0x00000000
        /*0608*/ 	.short	0x010a
        /*060a*/ 	.byte	0x3f
	.zero		1


	//   ....[88]....
        /*060c*/ 	.word	0x00005860
        /*0610*/ 	.word	0x00000006
        /*0614*/ 	.word	0x00000000
        /*0618*/ 	.short	0x010a
        /*061a*/ 	.byte	0x3f
	.zero		1


	//   ....[89]....
        /*061c*/ 	.word	0x000058f0
        /*0620*/ 	.word	0x00000009
        /*0624*/ 	.word	0x00000000
        /*0628*/ 	.short	0x010a
        /*062a*/ 	.byte	0x3f
	.zero		1


	//   ....[90]....
        /*062c*/ 	.word	0x00005980
        /*0630*/ 	.word	0x00000006
        /*0634*/ 	.word	0x00000000
        /*0638*/ 	.short	0x010a
        /*063a*/ 	.byte	0x3f
	.zero		1


	//   ....[91]....
        /*063c*/ 	.word	0x00005a10
        /*0640*/ 	.word	0x00000009
        /*0644*/ 	.word	0x00000000
        /*0648*/ 	.short	0x010a
        /*064a*/ 	.byte	0x3f
	.zero		1


	//   ....[92]....
        /*064c*/ 	.word	0x00005aa0
        /*0650*/ 	.word	0x00000006
        /*0654*/ 	.word	0x00000000
        /*0658*/ 	.short	0x010a
        /*065a*/ 	.byte	0x3f
	.zero		1


	//   ....[93]....
        /*065c*/ 	.word	0x00005b30
        /*0660*/ 	.word	0x00000009
        /*0664*/ 	.word	0x00000000
        /*0668*/ 	.short	0x010a
        /*066a*/ 	.byte	0x3f
	.zero		1


	//   ....[94]....
        /*066c*/ 	.word	0x00005bc0
        /*0670*/ 	.word	0x00000006
        /*0674*/ 	.word	0x00000000
        /*0678*/ 	.short	0x010a
        /*067a*/ 	.byte	0x3f
	.zero		1


	//   ....[95]....
        /*067c*/ 	.word	0x00005c50
        /*0680*/ 	.word	0x00000009
        /*0684*/ 	.word	0x00000000
        /*0688*/ 	.short	0x010a
        /*068a*/ 	.byte	0x3f
	.zero		1


	//   ....[96]....
        /*068c*/ 	.word	0x00005ce0
        /*0690*/ 	.word	0x00000006
        /*0694*/ 	.word	0x00000000
        /*0698*/ 	.short	0x010a
        /*069a*/ 	.byte	0x3f
	.zero		1


	//   ....[97]....
        /*069c*/ 	.word	0x00005d70
        /*06a0*/ 	.word	0x00000009
        /*06a4*/ 	.word	0x00000000
        /*06a8*/ 	.short	0x010a
        /*06aa*/ 	.byte	0x3f
	.zero		1


	//   ....[98]....
        /*06ac*/ 	.word	0x00005e00
        /*06b0*/ 	.word	0x00000006
        /*06b4*/ 	.word	0x00000000
        /*06b8*/ 	.short	0x010a
        /*06ba*/ 	.byte	0x3f
	.zero		1


	//   ....[99]....
        /*06bc*/ 	.word	0x00005e90
        /*06c0*/ 	.word	0x00000009
        /*06c4*/ 	.word	0x00000000
        /*06c8*/ 	.short	0x010a
        /*06ca*/ 	.byte	0x3f
	.zero		1


	//   ....[100]....
        /*06cc*/ 	.word	0x00005f20
        /*06d0*/ 	.word	0x00000006
        /*06d4*/ 	.word	0x00000000
        /*06d8*/ 	.short	0x010a
        /*06da*/ 	.byte	0x3f
	.zero		1


	//   ....[101]....
        /*06dc*/ 	.word	0x00005fb0
        /*06e0*/ 	.word	0x00000009
        /*06e4*/ 	.word	0x00000000
        /*06e8*/ 	.short	0x010a
        /*06ea*/ 	.byte	0x3f
	.zero		1


	//   ....[102]....
        /*06ec*/ 	.word	0x00006040
        /*06f0*/ 	.word	0x00000006
        /*06f4*/ 	.word	0x00000000
        /*06f8*/ 	.short	0x010a
        /*06fa*/ 	.byte	0x3f
	.zero		1


	//   ....[103]....
        /*06fc*/ 	.word	0x000060d0
        /*0700*/ 	.word	0x00000009
        /*0704*/ 	.word	0x00000000
        /*0708*/ 	.short	0x010a
        /*070a*/ 	.byte	0x3f
	.zero		1


	//   ....[104]....
        /*070c*/ 	.word	0x00006160
        /*0710*/ 	.word	0x00000006
        /*0714*/ 	.word	0x00000000
        /*0718*/ 	.short	0x010a
        /*071a*/ 	.byte	0x3f
	.zero		1


	//   ....[105]....
        /*071c*/ 	.word	0x000061f0
        /*0720*/ 	.word	0x00000009
        /*0724*/ 	.word	0x00000000
        /*0728*/ 	.short	0x010a
        /*072a*/ 	.byte	0x3f
	.zero		1


	//   ....[106]....
        /*072c*/ 	.word	0x00006280
        /*0730*/ 	.word	0x00000006
        /*0734*/ 	.word	0x00000000
        /*0738*/ 	.short	0x010a
        /*073a*/ 	.byte	0x3f
	.zero		1


	//   ....[107]....
        /*073c*/ 	.word	0x00006310
        /*0740*/ 	.word	0x00000009
        /*0744*/ 	.word	0x00000000
        /*0748*/ 	.short	0x010a
        /*074a*/ 	.byte	0x3f
	.zero		1


	//   ....[108]....
        /*074c*/ 	.word	0x000063a0
        /*0750*/ 	.word	0x00000006
        /*0754*/ 	.word	0x00000000
        /*0758*/ 	.short	0x010a
        /*075a*/ 	.byte	0x3f
	.zero		1


	//   ....[109]....
        /*075c*/ 	.word	0x00006430
        /*0760*/ 	.word	0x00000009
        /*0764*/ 	.word	0x00000000
        /*0768*/ 	.short	0x010a
        /*076a*/ 	.byte	0x3f
	.zero		1


	//   ....[110]....
        /*076c*/ 	.word	0x000064c0
        /*0770*/ 	.word	0x00000006
        /*0774*/ 	.word	0x00000000
        /*0778*/ 	.short	0x010a
        /*077a*/ 	.byte	0x3f
	.zero		1


	//   ....[111]....
        /*077c*/ 	.word	0x00006550
        /*0780*/ 	.word	0x00000003
        /*0784*/ 	.word	0x00000000
        /*0788*/ 	.short	0x010a
        /*078a*/ 	.byte	0x3f
	.zero		1


	//   ....[112]....
        /*078c*/ 	.word	0x000065b0
        /*0790*/ 	.word	0x00000003
        /*0794*/ 	.word	0x00000000
        /*0798*/ 	.short	0x010a
        /*079a*/ 	.byte	0x3f
	.zero		1


	//   ....[113]....
        /*079c*/ 	.word	0x00006600
        /*07a0*/ 	.word	0x00000005
        /*07a4*/ 	.word	0x00000000
        /*07a8*/ 	.short	0x010a
        /*07aa*/ 	.byte	0x3f
	.zero		1


	//   ....[114]....
        /*07ac*/ 	.word	0x000066d0
        /*07b0*/ 	.word	0x00000018
        /*07b4*/ 	.word	0x00000110
        /*07b8*/ 	.short	0x010a
        /*07ba*/ 	.byte	0x3f
	.zero		1


	//   ....[115]....
        /*07bc*/ 	.word	0x000067a0
        /*07c0*/ 	.word	0x00000005
        /*07c4*/ 	.word	0x00000000
        /*07c8*/ 	.short	0x010a
        /*07ca*/ 	.byte	0x3f
	.zero		1


	//   ....[116]....
        /*07cc*/ 	.word	0x000067f0
        /*07d0*/ 	.word	0x00000007
        /*07d4*/ 	.word	0x00000000
        /*07d8*/ 	.short	0x010a
        /*07da*/ 	.byte	0x3f
	.zero		1


	//   ....[117]....
        /*07dc*/ 	.word	0x00006840
        /*07e0*/ 	.word	0x00000006
        /*07e4*/ 	.word	0x00000000
        /*07e8*/ 	.short	0x010a
        /*07ea*/ 	.byte	0x3f
	.zero		1


	//   ....[118]....
        /*07ec*/ 	.word	0x00006890
        /*07f0*/ 	.word	0x00000009
        /*07f4*/ 	.word	0x00000000
        /*07f8*/ 	.short	0x010a
        /*07fa*/ 	.byte	0x3f
	.zero		1


	//   ....[119]....
        /*07fc*/ 	.word	0x000068e0
        /*0800*/ 	.word	0x00000006
        /*0804*/ 	.word	0x00000000
        /*0808*/ 	.short	0x010a
        /*080a*/ 	.byte	0x3f
	.zero		1


	//   ....[120]....
        /*080c*/ 	.word	0x00006930
        /*0810*/ 	.word	0x00000009
        /*0814*/ 	.word	0x00000000
        /*0818*/ 	.short	0x010a
        /*081a*/ 	.byte	0x3f
	.zero		1


	//   ....[121]....
        /*081c*/ 	.word	0x00006980
        /*0820*/ 	.word	0x00000006
        /*0824*/ 	.word	0x00000000
        /*0828*/ 	.short	0x010a
        /*082a*/ 	.byte	0x3f
	.zero		1


	//   ....[122]....
        /*082c*/ 	.word	0x000069d0
        /*0830*/ 	.word	0x00000009
        /*0834*/ 	.word	0x00000000
        /*0838*/ 	.short	0x010a
        /*083a*/ 	.byte	0x3f
	.zero		1


	//   ....[123]....
        /*083c*/ 	.word	0x00006a20
        /*0840*/ 	.word	0x00000006
        /*0844*/ 	.word	0x00000000
        /*0848*/ 	.short	0x010a
        /*084a*/ 	.byte	0x3f
	.zero		1


	//   ....[124]....
        /*084c*/ 	.word	0x00006a70
        /*0850*/ 	.word	0x00000009
        /*0854*/ 	.word	0x00000000
        /*0858*/ 	.short	0x010a
        /*085a*/ 	.byte	0x3f
	.zero		1


	//   ....[125]....
        /*085c*/ 	.word	0x00006ac0
        /*0860*/ 	.word	0x00000006
        /*0864*/ 	.word	0x00000000
        /*0868*/ 	.short	0x010a
        /*086a*/ 	.byte	0x3f
	.zero		1


	//   ....[126]....
        /*086c*/ 	.word	0x00006b10
        /*0870*/ 	.word	0x00000009
        /*0874*/ 	.word	0x00000000
        /*0878*/ 	.short	0x010a
        /*087a*/ 	.byte	0x3f
	.zero		1


	//   ....[127]....
        /*087c*/ 	.word	0x00006b60
        /*0880*/ 	.word	0x00000006
        /*0884*/ 	.word	0x00000000
        /*0888*/ 	.short	0x010a
        /*088a*/ 	.byte	0x3f
	.zero		1


	//   ....[128]....
        /*088c*/ 	.word	0x00006bb0
        /*0890*/ 	.word	0x00000009
        /*0894*/ 	.word	0x00000000
        /*0898*/ 	.short	0x010a
        /*089a*/ 	.byte	0x3f
	.zero		1


	//   ....[129]....
        /*089c*/ 	.word	0x00006c00
        /*08a0*/ 	.word	0x00000006
        /*08a4*/ 	.word	0x00000000
        /*08a8*/ 	.short	0x010a
        /*08aa*/ 	.byte	0x3f
	.zero		1


	//   ....[130]....
        /*08ac*/ 	.word	0x00006c50
        /*08b0*/ 	.word	0x00000009
        /*08b4*/ 	.word	0x00000000
        /*08b8*/ 	.short	0x010a
        /*08ba*/ 	.byte	0x3f
	.zero		1


	//   ....[131]....
        /*08bc*/ 	.word	0x00006ca0
        /*08c0*/ 	.word	0x00000006
        /*08c4*/ 	.word	0x00000000
        /*08c8*/ 	.short	0x010a
        /*08ca*/ 	.byte	0x3f
	.zero		1


	//   ....[132]....
        /*08cc*/ 	.word	0x00006cf0
        /*08d0*/ 	.word	0x00000009
        /*08d4*/ 	.word	0x00000000
        /*08d8*/ 	.short	0x010a
        /*08da*/ 	.byte	0x3f
	.zero		1


	//   ....[133]....
        /*08dc*/ 	.word	0x00006d40
        /*08e0*/ 	.word	0x00000006
        /*08e4*/ 	.word	0x00000000
        /*08e8*/ 	.short	0x010a
        /*08ea*/ 	.byte	0x3f
	.zero		1


	//   ....[134]....
        /*08ec*/ 	.word	0x00006d90
        /*08f0*/ 	.word	0x00000009
        /*08f4*/ 	.word	0x00000000
        /*08f8*/ 	.short	0x010a
        /*08fa*/ 	.byte	0x3f
	.zero		1


	//   ....[135]....
        /*08fc*/ 	.word	0x00006de0
        /*0900*/ 	.word	0x00000006
        /*0904*/ 	.word	0x00000000
        /*0908*/ 	.short	0x010a
        /*090a*/ 	.byte	0x3f
	.zero		1


	//   ....[136]....
        /*090c*/ 	.word	0x00006e30
        /*0910*/ 	.word	0x00000009
        /*0914*/ 	.word	0x00000000
        /*0918*/ 	.short	0x010a
        /*091a*/ 	.byte	0x3f
	.zero		1


	//   ....[137]....
        /*091c*/ 	.word	0x00006e80
        /*0920*/ 	.word	0x00000006
        /*0924*/ 	.word	0x00000000
        /*0928*/ 	.short	0x010a
        /*092a*/ 	.byte	0x3f
	.zero		1


	//   ....[138]....
        /*092c*/ 	.word	0x00006ed0
        /*0930*/ 	.word	0x00000009
        /*0934*/ 	.word	0x00000000
        /*0938*/ 	.short	0x010a
        /*093a*/ 	.byte	0x3f
	.zero		1


	//   ....[139]....
        /*093c*/ 	.word	0x00006f20
        /*0940*/ 	.word	0x00000006
        /*0944*/ 	.word	0x00000000
        /*0948*/ 	.short	0x010a
        /*094a*/ 	.byte	0x3f
	.zero		1


	//   ....[140]....
        /*094c*/ 	.word	0x00006f70
        /*0950*/ 	.word	0x00000009
        /*0954*/ 	.word	0x00000000
        /*0958*/ 	.short	0x010a
        /*095a*/ 	.byte	0x3f
	.zero		1


	//   ....[141]....
        /*095c*/ 	.word	0x00006fc0
        /*0960*/ 	.word	0x00000006
        /*0964*/ 	.word	0x00000000
        /*0968*/ 	.short	0x010a
        /*096a*/ 	.byte	0x3f
	.zero		1


	//   ....[142]....
        /*096c*/ 	.word	0x00007010
        /*0970*/ 	.word	0x00000009
        /*0974*/ 	.word	0x00000000
        /*0978*/ 	.short	0x010a
        /*097a*/ 	.byte	0x3f
	.zero		1


	//   ....[143]....
        /*097c*/ 	.word	0x00007060
        /*0980*/ 	.word	0x00000006
        /*0984*/ 	.word	0x00000000
        /*0988*/ 	.short	0x010a
        /*098a*/ 	.byte	0x3f
	.zero		1


	//   ....[144]....
        /*098c*/ 	.word	0x000070b0
        /*0990*/ 	.word	0x00000009
        /*0994*/ 	.word	0x00000000
        /*0998*/ 	.short	0x010a
        /*099a*/ 	.byte	0x3f
	.zero		1


	//   ....[145]....
        /*099c*/ 	.word	0x00007100
        /*09a0*/ 	.word	0x00000006
        /*09a4*/ 	.word	0x00000000
        /*09a8*/ 	.short	0x010a
        /*09aa*/ 	.byte	0x3f
	.zero		1


	//   ....[146]....
        /*09ac*/ 	.word	0x00007150
        /*09b0*/ 	.word	0x00000009
        /*09b4*/ 	.word	0x00000000
        /*09b8*/ 	.short	0x010a
        /*09ba*/ 	.byte	0x3f
	.zero		1


	//   ....[147]....
        /*09bc*/ 	.word	0x000071a0
        /*09c0*/ 	.word	0x00000006
        /*09c4*/ 	.word	0x00000000
        /*09c8*/ 	.short	0x010a
        /*09ca*/ 	.byte	0x3f
	.zero		1


	//----- nvinfo : EIATTR_NUM_MBARRIERS
	.align		4
.L_35:
        /*09cc*/ 	.byte	0x03, 0x38
        /*09ce*/ 	.short	0x0046


	//----- nvinfo : EIATTR_EXIT_INSTR_OFFSETS
	.align		4
        /*09d0*/ 	.byte	0x04, 0x1c
        /*09d2*/ 	.short	(.L_37 - .L_36)


	//   ....[0]....
.L_36:
        /*09d4*/ 	.word	0x00000dd0


	//   ....[1]....
        /*09d8*/ 	.word	0x00001600


	//   ....[2]....
        /*09dc*/ 	.word	0x00003f50


	//   ....[3]....
        /*09e0*/ 	.word	0x000044d0


	//   ....[4]....
        /*09e4*/ 	.word	0x000065a0


	//----- nvinfo : EIATTR_MAX_THREADS
	.align		4
.L_37:
        /*09e8*/ 	.byte	0x04, 0x05
        /*09ea*/ 	.short	(.L_39 - .L_38)
.L_38:
        /*09ec*/ 	.word	0x00000180
        /*09f0*/ 	.word	0x00000001
        /*09f4*/ 	.word	0x00000001


	//----- nvinfo : EIATTR_CRS_STACK_SIZE
	.align		4
.L_39:
        /*09f8*/ 	.byte	0x04, 0x1e
        /*09fa*/ 	.short	(.L_41 - .L_40)
.L_40:
        /*09fc*/ 	.word	0x00000000


	//----- nvinfo : EIATTR_CBANK_PARAM_SIZE
	.align		4
.L_41:
        /*0a00*/ 	.byte	0x03, 0x19
        /*0a02*/ 	.short	0x0470


	//----- nvinfo : EIATTR_PARAM_CBANK
	.align		4
        /*0a04*/ 	.byte	0x04, 0x0a
        /*0a06*/ 	.short	(.L_43 - .L_42)
	.align		4
.L_42:
        /*0a08*/ 	.word	index@(.nv.constant0._ZN7cutlass13device_kernelINS_4gemm6kernel13GemmUniversalIN4cute5tupleIJiiiiEEENS1_10collective13CollectiveMmaINS1_34MainloopSm90TmaGmmaWarpSpecializedILi34ENS5_IJNS4_1CILi2EEENSA_ILi1EEESC_EEENS1_35KernelTmaWarpSpecializedCooperativeEEENS5_IJNSA_ILi192EEENSA_ILi16EEESH_EEENS_10bfloat16_tENS5_IJlSC_lEEESJ_SK_NS4_8TiledMMAINS4_8MMA_AtomIJNS4_4SM904GMMA27MMA_64x16x16_F32BF16BF16_SSILNSO_5MajorE0ELSQ_0ELNSO_7ScaleInE1ELSR_1EEEEEENS4_6LayoutISD_NS5_IJSC_NSA_ILi0EEESV_EEEEENS5_IJNS4_10UnderscoreESY_SY_EEEEENS4_13SM90_TMA_LOADENS4_14ComposedLayoutINS4_7SwizzleILi1ELi4ELi3EEENS4_18smem_ptr_flag_bitsILi16EEENSU_INS5_IJNSA_ILi8EEESH_EEENS5_IJSH_SC_EEEEEEEvNS4_8identityENS4_23SM90_TMA_LOAD_MULTICASTES1B_vS1C_EENS_8epilogue10collective6detail29Sm90TmaWarpSpecializedAdapterINS1G_15DefaultEpilogueISJ_SK_SK_NS1F_6thread17LinearCombinationISJ_Li1EffLNS1K_9ScaleType4KindE0ELNS_15FloatRoundStyleE2ESJ_EENS1_15EpilogueDefaultEEEEEvvEEEEvNT_6ParamsE)
        /*0a0c*/ 	.short	0x0210
        /*0a0e*/ 	.short	0x0470


	//----- nvinfo : EIATTR_SW_WAR
	.align		4
.L_43:
        /*0a10*/ 	.byte	0x04, 0x36
        /*0a12*/ 	.short	(.L_45 - .L_44)
.L_44:
        /*0a14*/ 	.word	0x00000008
.L_45:


//--------------------- .nv.callgraph             --------------------------
	.section	.nv.callgraph,"",@"SHT_CUDA_CALLGRAPH"
	.align	4
	.sectionentsize	8
	.align		4
        /*0000*/ 	.word	0x00000000
	.align		4
        /*0004*/ 	.word	0xffffffff
	.align		4
        /*0008*/ 	.word	index@(_ZN7cutlass13device_kernelINS_4gemm6kernel13GemmUniversalIN4cute5tupleIJiiiiEEENS1_10collective13CollectiveMmaINS1_34MainloopSm90TmaGmmaWarpSpecializedILi34ENS5_IJNS4_1CILi2EEENSA_ILi1EEESC_EEENS1_35KernelTmaWarpSpecializedCooperativeEEENS5_IJNSA_ILi192EEENSA_ILi16EEESH_EEENS_10bfloat16_tENS5_IJlSC_lEEESJ_SK_NS4_8TiledMMAINS4_8MMA_AtomIJNS4_4SM904GMMA27MMA_64x16x16_F32BF16BF16_SSILNSO_5MajorE0ELSQ_0ELNSO_7ScaleInE1ELSR_1EEEEEENS4_6LayoutISD_NS5_IJSC_NSA_ILi0EEESV_EEEEENS5_IJNS4_10UnderscoreESY_SY_EEEEENS4_13SM90_TMA_LOADENS4_14ComposedLayoutINS4_7SwizzleILi1ELi4ELi3EEENS4_18smem_ptr_flag_bitsILi16EEENSU_INS5_IJNSA_ILi8EEESH_EEENS5_IJSH_SC_EEEEEEEvNS4_8identityENS4_23SM90_TMA_LOAD_MULTICASTES1B_vS1C_EENS_8epilogue10collective6detail29Sm90TmaWarpSpecializedAdapterINS1G_15DefaultEpilogueISJ_SK_SK_NS1F_6thread17LinearCombinationISJ_Li1EffLNS1K_9ScaleType4KindE0ELNS_15FloatRoundStyleE2ESJ_EENS1_15EpilogueDefaultEEEEEvvEEEEvNT_6ParamsE)
	.align		4
        /*000c*/ 	.word	index@(__assertfail)
	.align		4
        /*0010*/ 	.word	0x00000000
	.align		4
        /*0014*/ 	.word	0xfffffffe
	.align		4
        /*0018*/ 	.word	0x00000000
	.align		4
        /*001c*/ 	.word	0xfffffffd
	.align		4
        /*0020*/ 	.word	0x00000000
	.align		4
        /*0024*/ 	.word	0xfffffffc


//--------------------- .nv.constant4             --------------------------
	.section	.nv.constant4,"a",@progbits
	.align	8
	.align		8
.nv.constant4:
        /*0000*/ 	.dword	__assertfail
	.align		8
        /*0008*/ 	.dword	__unnamed_1
	.align		8
        /*0010*/ 	.dword	_ZN39_INTERNAL_dc7dd9ed_4_k_cu_e94759c3_75974cuda3std3__45__cpo5beginE
	.align		8
        /*0018*/ 	.dword	_ZN39_INTERNAL_dc7dd9ed_4_k_cu_e94759c3_75974cuda3std3__45__cpo3endE
	.align		8
        /*0020*/ 	.dword	_ZN39_INTERNAL_dc7dd9ed_4_k_cu_e94759c3_75974cuda3std3__45__cpo6cbeginE
	.align		8
        /*0028*/ 	.dword	_ZN39_INTERNAL_dc7dd9ed_4_k_cu_e94759c3_75974cuda3std3__45__cpo4cendE
	.align		8
        /*0030*/ 	.dword	_ZN39_INTERNAL_dc7dd9ed_4_k_cu_e94759c3_75974cuda3std3__441_GLOBAL__N__dc7dd9ed_4_k_cu_e94759c3_75976ignoreE
	.align		8
        /*0038*/ 	.dword	_ZN39_INTERNAL_dc7dd9ed_4_k_cu_e94759c3_75974cuda3std3__419piecewise_constructE
	.align		8
        /*0040*/ 	.dword	_ZN39_INTERNAL_dc7dd9ed_4_k_cu_e94759c3_75974cuda3std3__48in_placeE
	.align		8
        /*0048*/ 	.dword	_ZN39_INTERNAL_dc7dd9ed_4_k_cu_e94759c3_75974cuda3std6ranges3__45__cpo4swapE
	.align		8
        /*0050*/ 	.dword	_ZN39_INTERNAL_dc7dd9ed_4_k_cu_e94759c3_75974cuda3std6ranges3__45__cpo9iter_moveE
	.align		8
        /*0058*/ 	.dword	_ZN39_INTERNAL_dc7dd9ed_4_k_cu_e94759c3_75974cute7productE
	.align		8
        /*0060*/ 	.dword	_ZN39_INTERNAL_dc7dd9ed_4_k_cu_e94759c3_75974cute1_E
	.align		8
        /*0068*/ 	.dword	$str$22
	.align		8
        /*0070*/ 	.dword	$str$23


//--------------------- .text._ZN7cutlass13device_kernelINS_4gemm6kernel13GemmUniversalIN4cute5tupleIJiiiiEEENS1_10collective13CollectiveMmaINS1_34MainloopSm90TmaGmmaWarpSpecializedILi34ENS5_IJNS4_1CILi2EEENSA_ILi1EEESC_EEENS1_35KernelTmaWarpSpecializedCooperativeEEENS5_IJNSA_ILi192EEENSA_ILi16EEESH_EEENS_10bfloat16_tENS5_IJlSC_lEEESJ_SK_NS4_8TiledMMAINS4_8MMA_AtomIJNS4_4SM904GMMA27MMA_64x16x16_F32BF16BF16_SSILNSO_5MajorE0ELSQ_0ELNSO_7ScaleInE1ELSR_1EEEEEENS4_6LayoutISD_NS5_IJSC_NSA_ILi0EEESV_EEEEENS5_IJNS4_10UnderscoreESY_SY_EEEEENS4_13SM90_TMA_LOADENS4_14ComposedLayoutINS4_7SwizzleILi1ELi4ELi3EEENS4_18smem_ptr_flag_bitsILi16EEENSU_INS5_IJNSA_ILi8EEESH_EEENS5_IJSH_SC_EEEEEEEvNS4_8identityENS4_23SM90_TMA_LOAD_MULTICASTES1B_vS1C_EENS_8epilogue10collective6detail29Sm90TmaWarpSpecializedAdapterINS1G_15DefaultEpilogueISJ_SK_SK_NS1F_6thread17LinearCombinationISJ_Li1EffLNS1K_9ScaleType4KindE0ELNS_15FloatRoundStyleE2ESJ_EENS1_15EpilogueDefaultEEEEEvvEEEEvNT_6ParamsE --------------------------
	.section	.text._ZN7cutlass13device_kernelINS_4gemm6kernel13GemmUniversalIN4cute5tupleIJiiiiEEENS1_10collective13CollectiveMmaINS1_34MainloopSm90TmaGmmaWarpSpecializedILi34ENS5_IJNS4_1CILi2EEENSA_ILi1EEESC_EEENS1_35KernelTmaWarpSpecializedCooperativeEEENS5_IJNSA_ILi192EEENSA_ILi16EEESH_EEENS_10bfloat16_tENS5_IJlSC_lEEESJ_SK_NS4_8TiledMMAINS4_8MMA_AtomIJNS4_4SM904GMMA27MMA_64x16x16_F32BF16BF16_SSILNSO_5MajorE0ELSQ_0ELNSO_7ScaleInE1ELSR_1EEEEEENS4_6LayoutISD_NS5_IJSC_NSA_ILi0EEESV_EEEEENS5_IJNS4_10UnderscoreESY_SY_EEEEENS4_13SM90_TMA_LOADENS4_14ComposedLayoutINS4_7SwizzleILi1ELi4ELi3EEENS4_18smem_ptr_flag_bitsILi16EEENSU_INS5_IJNSA_ILi8EEESH_EEENS5_IJSH_SC_EEEEEEEvNS4_8identityENS4_23SM90_TMA_LOAD_MULTICASTES1B_vS1C_EENS_8epilogue10collective6detail29Sm90TmaWarpSpecializedAdapterINS1G_15DefaultEpilogueISJ_SK_SK_NS1F_6thread17LinearCombinationISJ_Li1EffLNS1K_9ScaleType4KindE0ELNS_15FloatRoundStyleE2ESJ_EENS1_15EpilogueDefaultEEEEEvvEEEEvNT_6ParamsE,"ax",@progbits
	.align	128
.text._ZN7cutlass13device_kernelINS_4gemm6kernel13GemmUniversalIN4cute5tupleIJiiiiEEENS1_10collective13CollectiveMmaINS1_34MainloopSm90TmaGmmaWarpSpecializedILi34ENS5_IJNS4_1CILi2EEENSA_ILi1EEESC_EEENS1_35KernelTmaWarpSpecializedCooperativeEEENS5_IJNSA_ILi192EEENSA_ILi16EEESH_EEENS_10bfloat16_tENS5_IJlSC_lEEESJ_SK_NS4_8TiledMMAINS4_8MMA_AtomIJNS4_4SM904GMMA27MMA_64x16x16_F32BF16BF16_SSILNSO_5MajorE0ELSQ_0ELNSO_7ScaleInE1ELSR_1EEEEEENS4_6LayoutISD_NS5_IJSC_NSA_ILi0EEESV_EEEEENS5_IJNS4_10UnderscoreESY_SY_EEEEENS4_13SM90_TMA_LOADENS4_14ComposedLayoutINS4_7SwizzleILi1ELi4ELi3EEENS4_18smem_ptr_flag_bitsILi16EEENSU_INS5_IJNSA_ILi8EEESH_EEENS5_IJSH_SC_EEEEEEEvNS4_8identityENS4_23SM90_TMA_LOAD_MULTICASTES1B_vS1C_EENS_8epilogue10collective6detail29Sm90TmaWarpSpecializedAdapterINS1G_15DefaultEpilogueISJ_SK_SK_NS1F_6thread17LinearCombinationISJ_Li1EffLNS1K_9ScaleType4KindE0ELNS_15FloatRoundStyleE2ESJ_EENS1_15EpilogueDefaultEEEEEvvEEEEvNT_6ParamsE:
        .type           _ZN7cutlass13device_kernelINS_4gemm6kernel13GemmUniversalIN4cute5tupleIJiiiiEEENS1_10collective13CollectiveMmaINS1_34MainloopSm90TmaGmmaWarpSpecializedILi34ENS5_IJNS4_1CILi2EEENSA_ILi1EEESC_EEENS1_35KernelTmaWarpSpecializedCooperativeEEENS5_IJNSA_ILi192EEENSA_ILi16EEESH_EEENS_10bfloat16_tENS5_IJlSC_lEEESJ_SK_NS4_8TiledMMAINS4_8MMA_AtomIJNS4_4SM904GMMA27MMA_64x16x16_F32BF16BF16_SSILNSO_5MajorE0ELSQ_0ELNSO_7ScaleInE1ELSR_1EEEEEENS4_6LayoutISD_NS5_IJSC_NSA_ILi0EEESV_EEEEENS5_IJNS4_10UnderscoreESY_SY_EEEEENS4_13SM90_TMA_LOADENS4_14ComposedLayoutINS4_7SwizzleILi1ELi4ELi3EEENS4_18smem_ptr_flag_bitsILi16EEENSU_INS5_IJNSA_ILi8EEESH_EEENS5_IJSH_SC_EEEEEEEvNS4_8identityENS4_23SM90_TMA_LOAD_MULTICASTES1B_vS1C_EENS_8epilogue10collective6detail29Sm90TmaWarpSpecializedAdapterINS1G_15DefaultEpilogueISJ_SK_SK_NS1F_6thread17LinearCombinationISJ_Li1EffLNS1K_9ScaleType4KindE0ELNS_15FloatRoundStyleE2ESJ_EENS1_15EpilogueDefaultEEEEEvvEEEEvNT_6ParamsE,@function
        .size           _ZN7cutlass13device_kernelINS_4gemm6kernel13GemmUniversalIN4cute5tupleIJiiiiEEENS1_10collective13CollectiveMmaINS1_34MainloopSm90TmaGmmaWarpSpecializedILi34ENS5_IJNS4_1CILi2EEENSA_ILi1EEESC_EEENS1_35KernelTmaWarpSpecializedCooperativeEEENS5_IJNSA_ILi192EEENSA_ILi16EEESH_EEENS_10bfloat16_tENS5_IJlSC_lEEESJ_SK_NS4_8TiledMMAINS4_8MMA_AtomIJNS4_4SM904GMMA27MMA_64x16x16_F32BF16BF16_SSILNSO_5MajorE0ELSQ_0ELNSO_7ScaleInE1ELSR_1EEEEEENS4_6LayoutISD_NS5_IJSC_NSA_ILi0EEESV_EEEEENS5_IJNS4_10UnderscoreESY_SY_EEEEENS4_13SM90_TMA_LOADENS4_14ComposedLayoutINS4_7SwizzleILi1ELi4ELi3EEENS4_18smem_ptr_flag_bitsILi16EEENSU_INS5_IJNSA_ILi8EEESH_EEENS5_IJSH_SC_EEEEEEEvNS4_8identityENS4_23SM90_TMA_LOAD_MULTICASTES1B_vS1C_EENS_8epilogue10collective6detail29Sm90TmaWarpSpecializedAdapterINS1G_15DefaultEpilogueISJ_SK_SK_NS1F_6thread17LinearCombinationISJ_Li1EffLNS1K_9ScaleType4KindE0ELNS_15FloatRoundStyleE2ESJ_EENS1_15EpilogueDefaultEEEEEvvEEEEvNT_6ParamsE,(.L_x_160 - _ZN7cutlass13device_kernelINS_4gemm6kernel13GemmUniversalIN4cute5tupleIJiiiiEEENS1_10collective13CollectiveMmaINS1_34MainloopSm90TmaGmmaWarpSpecializedILi34ENS5_IJNS4_1CILi2EEENSA_ILi1EEESC_EEENS1_35KernelTmaWarpSpecializedCooperativeEEENS5_IJNSA_ILi192EEENSA_ILi16EEESH_EEENS_10bfloat16_tENS5_IJlSC_lEEESJ_SK_NS4_8TiledMMAINS4_8MMA_AtomIJNS4_4SM904GMMA27MMA_64x16x16_F32BF16BF16_SSILNSO_5MajorE0ELSQ_0ELNSO_7ScaleInE1ELSR_1EEEEEENS4_6LayoutISD_NS5_IJSC_NSA_ILi0EEESV_EEEEENS5_IJNS4_10UnderscoreESY_SY_EEEEENS4_13SM90_TMA_LOADENS4_14ComposedLayoutINS4_7SwizzleILi1ELi4ELi3EEENS4_18smem_ptr_flag_bitsILi16EEENSU_INS5_IJNSA_ILi8EEESH_EEENS5_IJSH_SC_EEEEEEEvNS4_8identityENS4_23SM90_TMA_LOAD_MULTICASTES1B_vS1C_EENS_8epilogue10collective6detail29Sm90TmaWarpSpecializedAdapterINS1G_15DefaultEpilogueISJ_SK_SK_NS1F_6thread17LinearCombinationISJ_Li1EffLNS1K_9ScaleType4KindE0ELNS_15FloatRoundStyleE2ESJ_EENS1_15EpilogueDefaultEEEEEvvEEEEvNT_6ParamsE)
        .other          _ZN7cutlass13device_kernelINS_4gemm6kernel13GemmUniversalIN4cute5tupleIJiiiiEEENS1_10collective13CollectiveMmaINS1_34MainloopSm90TmaGmmaWarpSpecializedILi34ENS5_IJNS4_1CILi2EEENSA_ILi1EEESC_EEENS1_35KernelTmaWarpSpecializedCooperativeEEENS5_IJNSA_ILi192EEENSA_ILi16EEESH_EEENS_10bfloat16_tENS5_IJlSC_lEEESJ_SK_NS4_8TiledMMAINS4_8MMA_AtomIJNS4_4SM904GMMA27MMA_64x16x16_F32BF16BF16_SSILNSO_5MajorE0ELSQ_0ELNSO_7ScaleInE1ELSR_1EEEEEENS4_6LayoutISD_NS5_IJSC_NSA_ILi0EEESV_EEEEENS5_IJNS4_10UnderscoreESY_SY_EEEEENS4_13SM90_TMA_LOADENS4_14ComposedLayoutINS4_7SwizzleILi1ELi4ELi3EEENS4_18smem_ptr_flag_bitsILi16EEENSU_INS5_IJNSA_ILi8EEESH_EEENS5_IJSH_SC_EEEEEEEvNS4_8identityENS4_23SM90_TMA_LOAD_MULTICASTES1B_vS1C_EENS_8epilogue10collective6detail29Sm90TmaWarpSpecializedAdapterINS1G_15DefaultEpilogueISJ_SK_SK_NS1F_6thread17LinearCombinationISJ_Li1EffLNS1K_9ScaleType4KindE0ELNS_15FloatRoundStyleE2ESJ_EENS1_15EpilogueDefaultEEEEEvvEEEEvNT_6ParamsE,@"STO_CUDA_ENTRY STV_DEFAULT"
_ZN7cutlass13device_kernelINS_4gemm6kernel13GemmUniversalIN4cute5tupleIJiiiiEEENS1_10collective13CollectiveMmaINS1_34MainloopSm90TmaGmmaWarpSpecializedILi34ENS5_IJNS4_1CILi2EEENSA_ILi1EEESC_EEENS1_35KernelTmaWarpSpecializedCooperativeEEENS5_IJNSA_ILi192EEENSA_ILi16EEESH_EEENS_10bfloat16_tENS5_IJlSC_lEEESJ_SK_NS4_8TiledMMAINS4_8MMA_AtomIJNS4_4SM904GMMA27MMA_64x16x16_F32BF16BF16_SSILNSO_5MajorE0ELSQ_0ELNSO_7ScaleInE1ELSR_1EEEEEENS4_6LayoutISD_NS5_IJSC_NSA_ILi0EEESV_EEEEENS5_IJNS4_10UnderscoreESY_SY_EEEEENS4_13SM90_TMA_LOADENS4_14ComposedLayoutINS4_7SwizzleILi1ELi4ELi3EEENS4_18smem_ptr_flag_bitsILi16EEENSU_INS5_IJNSA_ILi8EEESH_EEENS5_IJSH_SC_EEEEEEEvNS4_8identityENS4_23SM90_TMA_LOAD_MULTICASTES1B_vS1C_EENS_8epilogue10collective6detail29Sm90TmaWarpSpecializedAdapterINS1G_15DefaultEpilogueISJ_SK_SK_NS1F_6thread17LinearCombinationISJ_Li1EffLNS1K_9ScaleType4KindE0ELNS_15FloatRoundStyleE2ESJ_EENS1_15EpilogueDefaultEEEEEvvEEEEvNT_6ParamsE:
[----:B------:R-:W0:Y:S01]  /*0000*/  LDC R1, c[0x0][0x28] ;  /* 0x00000a00ff017b82 */ /* 0x000e220000000800 */
[----:B------:R-:W1:Y:S01]  /*0010*/  S2R R48, SR_TID.X ;  /* 0x0000000000307919 */ /* 0x000e620000002100 */
[----:B------:R-:W-:Y:S01]  /*0020*/  ELECT P0, URZ, PT ;  /* 0x00000000003f782f */ /* 0x000fe20003800000 */
[----:B------:R-:W-:Y:S01]  /*0030*/  BSSY B0, `(.L_x_0) ;  /* 0x000000f000007945 */ /* 0x000fe20003800000 */
[--C-:B-1----:R-:W-:Y:S02]  /*0040*/  SHF.R.U32.HI R0, RZ, 0x5, R48.reuse ;  /* 0x00000005ff007819 */ /* 0x102fe40000011630 */
[----:B------:R-:W-:-:S03]  /*0050*/  SHF.R.U32.HI R7, RZ, 0x7, R48 ;  /* 0x00000007ff077819 */ /* 0x000fc60000011630 */
[----:B------:R-:W1:Y:S04]  /*0060*/  SHFL.IDX PT, R3, R0, RZ, 0x1f ;  /* 0x00001fff00037589 */ /* 0x000e6800000e0000 */
[----:B------:R2:W3:Y:S01]  /*0070*/  SHFL.IDX PT, R2, R7, RZ, 0x1f ;  /* 0x00001fff07027589 */ /* 0x0004e200000e0000 */
[----:B-1----:R-:W-:-:S13]  /*0080*/  ISETP.NE.OR P0, PT, R3, RZ, !P0 ;  /* 0x000000ff0300720c */ /* 0x002fda0004705670 */
[----:B0-23--:R-:W-:Y:S05]  /*0090*/  @P0 BRA `(.L_x_1) ;  /* 0x0000000000200947 */ /* 0x00dfea0003800000 */
[----:B------:R-:W-:Y:S02]  /*00a0*/  ULDC.64 UR4, c[0x0][0x198] ;  /* 0x0000660000047ab9 */ /* 0x000fe40000000a00 */
[----:B------:R-:W-:Y:S02]  /*00b0*/  UIADD3 UR6, UP0, UR4, 0xf0, URZ ;  /* 0x000000f004067890 */ /* 0x000fe4000ff1e03f */
[----:B------:R-:W-:Y:S02]  /*00c0*/  UIADD3 UR4, UP1, UR4, 0x1f0, URZ ;  /* 0x000001f004047890 */ /* 0x000fe4000ff3e03f */
[----:B------:R-:W-:Y:S02]  /*00d0*/  UIADD3.X UR7, URZ, UR5, URZ, UP0, !UPT ;  /* 0x000000053f077290 */ /* 0x000fe400087fe43f */
[----:B------:R-:W-:-:S07]  /*00e0*/  UIADD3.X UR5, URZ, UR5, URZ, UP1, !UPT ;  /* 0x000000053f057290 */ /* 0x000fce0008ffe43f */
[----:B------:R0:W-:Y:S02]  /*00f0*/  UTMACCTL.PF [UR6] ;  /* 0x00000000060079b9 */ /* 0x0001e40008040000 */
[----:B------:R0:W-:Y:S02]  /*0100*/  UTMACCTL.PF [UR4] ;  /* 0x00000000040079b9 */ /* 0x0001e40008040000 */
[----:B0-----:R-:W-:Y:S01]  /*0110*/  NOP ;  /* 0x0000000000007918 */ /* 0x001fe20000000000 */
.L_x_1:
[----:B------:R-:W-:Y:S05]  /*0120*/  BSYNC B0 ;  /* 0x0000000000007941 */ /* 0x000fea0003800000 */
.L_x_0:
[----:B------:R-:W0:Y:S02]  /*0130*/  SHFL.IDX PT, R5, R0, RZ, 0x1f ;  /* 0x00001fff00057589 */ /* 0x000e2400000e0000 */
[----:B0-----:R-:W-:-:S13]  /*0140*/  ISETP.NE.AND P0, PT, R5, RZ, PT ;  /* 0x000000ff0500720c */ /* 0x001fda0003f05270 */
[----:B------:R-:W-:Y:S05]  /*0150*/  @P0 BRA `(.L_x_2) ;  /* 0x0000000400540947 */ /* 0x000fea0003800000 */
[----:B------:R-:W-:Y:S01]  /*0160*/  ELECT P0, URZ, PT ;  /* 0x00000000003f782f */ /* 0x000fe20003800000 */
[----:B------:R-:W-:-:S12]  /*0170*/  BSSY B0, `(.L_x_2) ;  /* 0x0000053000007945 */ /* 0x000fd80003800000 */
[----:B------:R-:W-:Y:S05]  /*0180*/  @!P0 BRA `(.L_x_3) ;  /* 0x0000000400448947 */ /* 0x000fea0003800000 */
[----:B------:R-:W0:Y:S01]  /*0190*/  S2UR UR8, SR_CgaCtaId ;  /* 0x00000000000879c3 */ /* 0x000e220000008800 */
[----:B------:R-:W-:Y:S01]  /*01a0*/  UMOV UR4, 0x400 ;  /* 0x0000040000047882 */ /* 0x000fe20000000000 */
[----:B------:R-:W-:Y:S01]  /*01b0*/  UMOV UR5, 0x1 ;  /* 0x0000000100057882 */ /* 0x000fe20000000000 */
[----:B------:R-:W-:Y:S02]  /*01c0*/  UMOV UR6, 0x4 ;  /* 0x0000000400067882 */ /* 0x000fe40000000000 */
[----:B------:R-:W-:-:S04]  /*01d0*/  UIADD3 UR6, -UR6, 0x100000, URZ ;  /* 0x0010000006067890 */ /* 0x000fc8000fffe13f */
[----:B------:R-:W-:Y:S02]  /*01e0*/  USHF.L.U32 UR7, UR6, 0xb, URZ ;  /* 0x0000000b06077899 */ /* 0x000fe4000800063f */
[----:B------:R-:W-:Y:S02]  /*01f0*/  USHF.L.U32 UR6, UR6, 0x1, URZ ;  /* 0x0000000106067899 */ /* 0x000fe4000800063f */
[----:B0-----:R-:W-:Y:S02]  /*0200*/  ULEA UR8, UR8, UR4, 0x18 ;  /* 0x0000000408087291 */ /* 0x001fe4000f8ec03f */
[----:B------:R-:W-:-:S04]  /*0210*/  UIADD3 UR4, -UR5, 0x100000, URZ ;  /* 0x0010000005047890 */ /* 0x000fc8000fffe13f */
[----:B------:R-:W-:Y:S02]  /*0220*/  USHF.L.U32 UR5, UR4, 0xb, URZ ;  /* 0x0000000b04057899 */ /* 0x000fe4000800063f */
[----:B------:R-:W-:Y:S01]  /*0230*/  USHF.L.U32 UR4, UR4, 0x1, URZ ;  /* 0x0000000104047899 */ /* 0x000fe2000800063f */
[----:B------:R-:W0:Y:S11]  /*0240*/  FENCE.VIEW.ASYNC.S ;  /* 0x00000000000073c6 */ /* 0x000e360000000000 */
[----:B0-----:R0:W1:Y:S01]  /*0250*/  SYNCS.EXCH.64 URZ, [UR8], UR4 ;  /* 0x00000004083f75b2 */ /* 0x0010620008000100 */
[----:B------:R0:W2:Y:S01]  /*0260*/  SYNCS.EXCH.64 URZ, [UR8+0x110], UR6 ;  /* 0x00011006083f75b2 */ /* 0x0000a20008000100 */
[----:B------:R0:W3:Y:S01]  /*0270*/  SYNCS.EXCH.64 URZ, [UR8+0x8], UR4 ;  /* 0x00000804083f75b2 */ /* 0x0000e20008000100 */
[----:B------:R0:W4:Y:S01]  /*0280*/  SYNCS.EXCH.64 URZ, [UR8+0x118], UR6 ;  /* 0x00011806083f75b2 */ /* 0x0001220008000100 */
[----:B------:R0:W0:Y:S01]  /*0290*/  SYNCS.EXCH.64 URZ, [UR8+0x10], UR4 ;  /* 0x00001004083f75b2 */ /* 0x0000220008000100 */
        /* <DEDUP_REMOVED lines=63> */
[----:B-1234-:R-:W-:Y:S01]  /*0690*/  NOP ;  /* 0x0000000000007918 */ /* 0x01efe20000000000 */
.L_x_3:
[----:B0-----:R-:W-:Y:S05]  /*06a0*/  BSYNC B0 ;  /* 0x0000000000007941 */ /* 0x001fea0003800000 */
.L_x_2:
[----:B------:R-:W-:Y:S01]  /*06b0*/  SHF.R.S32.HI R9, RZ, 0x1f, R48 ;  /* 0x0000001fff097819 */ /* 0x000fe20000011430 */
[----:B------:R-:W0:Y:S01]  /*06c0*/  SHFL.IDX PT, R0, R0, RZ, 0x1f ;  /* 0x00001fff00007589 */ /* 0x000e2200000e0000 */
[----:B------:R-:W1:Y:S01]  /*06d0*/  S2UR UR8, SR_CTAID.X ;  /* 0x00000000000879c3 */ /* 0x000e620000002500 */
[----:B------:R-:W-:Y:S02]  /*06e0*/  ELECT P0, URZ, PT ;  /* 0x00000000003f782f */ /* 0x000fe40003800000 */
[----:B------:R-:W-:Y:S01]  /*06f0*/  LEA.HI R9, R9, R48, RZ, 0x7 ;  /* 0x0000003009097211 */ /* 0x000fe200078f38ff */
[----:B------:R-:W2:Y:S01]  /*0700*/  S2R R4, SR_CTAID.Y ;  /* 0x0000000000047919 */ /* 0x000ea20000002600 */
[----:B------:R-:W-:Y:S01]  /*0710*/  SHF.R.S32.HI R6, RZ, 0x1f, R5 ;  /* 0x0000001fff067819 */ /* 0x000fe20000011405 */
[----:B------:R-:W-:Y:S01]  /*0720*/  ULDC UR4, c[0x0][0x150] ;  /* 0x0000540000047ab9 */ /* 0x000fe20000000800 */
[----:B------:R-:W-:Y:S01]  /*0730*/  LOP3.LUT R9, R9, 0xffffff80, RZ, 0xc0, !PT ;  /* 0xffffff8009097812 */ /* 0x000fe200078ec0ff */
[----:B------:R-:W-:Y:S01]  /*0740*/  NOP ;  /* 0x0000000000007918 */ /* 0x000fe20000000000 */
[----:B------:R-:W-:Y:S01]  /*0750*/  LEA.HI R6, R6, R5, RZ, 0x2 ;  /* 0x0000000506067211 */ /* 0x000fe200078f10ff */
[----:B------:R-:W3:Y:S01]  /*0760*/  LDC R12, c[0x0][0x144] ;  /* 0x00005100ff0c7b82 */ /* 0x000ee20000000800 */
[----:B------:R-:W-:Y:S01]  /*0770*/  IMAD.MOV.U32 R19, RZ, RZ, 0x1 ;  /* 0x00000001ff137424 */ /* 0x000fe200078e00ff */
[----:B------:R-:W-:Y:S01]  /*0780*/  NOP ;  /* 0x0000000000007918 */ /* 0x000fe20000000000 */
[----:B------:R-:W-:Y:S01]  /*0790*/  IMAD.IADD R8, R48, 0x1, -R9 ;  /* 0x0000000130087824 */ /* 0x000fe200078e0a09 */
[----:B------:R-:W-:-:S02]  /*07a0*/  LOP3.LUT R6, R6, 0x3ffffffc, RZ, 0xc0, !PT ;  /* 0x3ffffffc06067812 */ /* 0x000fc400078ec0ff */
[----:B------:R-:W-:Y:S02]  /*07b0*/  ISETP.NE.AND P3, PT, R2, RZ, PT ;  /* 0x000000ff0200720c */ /* 0x000fe40003f65270 */
[----:B------:R-:W-:Y:S01]  /*07c0*/  SHF.R.S32.HI R9, RZ, 0x1f, R8 ;  /* 0x0000001fff097819 */ /* 0x000fe20000011408 */
[----:B------:R-:W-:Y:S01]  /*07d0*/  IMAD.IADD R6, R5, 0x1, -R6 ;  /* 0x0000000105067824 */ /* 0x000fe200078e0a06 */
[----:B------:R-:W4:Y:S02]  /*07e0*/  LDC R14, c[0x0][0x140] ;  /* 0x00005000ff0e7b82 */ /* 0x000f240000000800 */
[----:B------:R-:W-:Y:S02]  /*07f0*/  LEA.HI R9, R9, R8, RZ, 0x3 ;  /* 0x0000000809097211 */ /* 0x000fe400078f18ff */
[----:B0-----:R-:W-:Y:S02]  /*0800*/  ISETP.NE.OR P0, PT, R0, RZ, !P0 ;  /* 0x000000ff0000720c */ /* 0x001fe40004705670 */
[----:B------:R-:W-:-:S02]  /*0810*/  SHF.R.S32.HI R0, RZ, 0x3, R9 ;  /* 0x00000003ff007819 */ /* 0x000fc40000011409 */
[----:B------:R-:W-:Y:S02]  /*0820*/  SHF.R.S32.HI R9, RZ, 0x1f, R9 ;  /* 0x0000001fff097819 */ /* 0x000fe40000011409 */
[----:B-1----:R-:W-:Y:S02]  /*0830*/  I2FP.F32.U32 R10, UR8 ;  /* 0x00000008000a7c45 */ /* 0x002fe40008201000 */
[----:B------:R-:W-:-:S03]  /*0840*/  LEA.HI R9, R9, R0, RZ, 0x2 ;  /* 0x0000000009097211 */ /* 0x000fc600078f10ff */
[----:B------:R-:W-:Y:S01]  /*0850*/  FMUL R10, R10, UR4 ;  /* 0x000000040a0a7c20 */ /* 0x000fe20008400000 */
[----:B------:R-:W-:Y:S01]  /*0860*/  LOP3.LUT R9, R9, 0xfffffffc, RZ, 0xc0, !PT ;  /* 0xfffffffc09097812 */ /* 0x000fe200078ec0ff */
[----:B------:R-:W-:Y:S01]  /*0870*/  VOTEU.ALL UP0, P0 ;  /* 0x00000000003f7886 */ /* 0x000fe20000000000 */
[----:B--2---:R-:W-:Y:S01]  /*0880*/  I2FP.F32.U32 R13, R4 ;  /* 0x00000004000d7245 */ /* 0x004fe20000201000 */
[----:B------:R-:W-:Y:S01]  /*0890*/  ULDC UR4, c[0x0][0x154] ;  /* 0x0000550000047ab9 */ /* 0x000fe20000000800 */
[----:B------:R-:W-:Y:S01]  /*08a0*/  VOTEU.ALL UP1, P0 ;  /* 0x00000000003f7886 */ /* 0x000fe20000020000 */
[----:B------:R-:W0:Y:S01]  /*08b0*/  F2I.U32.TRUNC.NTZ R10, R10 ;  /* 0x0000000a000a7305 */ /* 0x000e22000020f000 */
[----:B------:R-:W-:Y:S01]  /*08c0*/  IMAD.IADD R9, R0, 0x1, -R9 ;  /* 0x0000000100097824 */ /* 0x000fe200078e0a09 */
[----:B------:R-:W1:Y:S01]  /*08d0*/  @!UP0 S2UR UR7, SR_CgaCtaId ;  /* 0x00000000000789c3 */ /* 0x000e620000008800 */
[----:B------:R-:W-:Y:S01]  /*08e0*/  FMUL R13, R13, UR4 ;  /* 0x000000040d0d7c20 */ /* 0x000fe20008400000 */
[----:B------:R-:W-:Y:S01]  /*08f0*/  SHF.R.S32.HI R0, RZ, 0x1f, R3 ;  /* 0x0000001fff007819 */ /* 0x000fe20000011403 */
[----:B------:R-:W-:Y:S01]  /*0900*/  IMAD R22, R6, 0x4, R9 ;  /* 0x0000000406167824 */ /* 0x000fe200078e0209 */
[----:B------:R-:W-:Y:S01]  /*0910*/  UMOV UR4, 0x20 ;  /* 0x0000002000047882 */ /* 0x000fe20000000000 */
[----:B------:R-:W-:Y:S01]  /*0920*/  @!UP0 UMOV UR6, 0x400 ;  /* 0x0000040000068882 */ /* 0x000fe20000000000 */
[----:B------:R-:W-:Y:S01]  /*0930*/  LEA.HI R0, R0, R3, RZ, 0x2 ;  /* 0x0000000300007211 */ /* 0x000fe200078f10ff */
[----:B------:R-:W2:Y:S01]  /*0940*/  F2I.U32.TRUNC.NTZ R13, R13 ;  /* 0x0000000d000d7305 */ /* 0x000ea2000020f000 */
[----:B------:R-:W-:Y:S01]  /*0950*/  LEA.HI R6, R22, R22, RZ, 0x1 ;  /* 0x0000001616067211 */ /* 0x000fe200078f08ff */
[----:B------:R-:W5:Y:S01]  /*0960*/  LDC R9, c[0x0][0x148] ;  /* 0x00005200ff097b82 */ /* 0x000f620000000800 */
[----:B------:R-:W-:Y:S01]  /*0970*/  LOP3.LUT R0, R0, 0xfffffffc, RZ, 0xc0, !PT ;  /* 0xfffffffc00007812 */ /* 0x000fe200078ec0ff */
[----:B------:R-:W-:-:S04]  /*0980*/  @!UP0 UIADD3 UR4, -UR4, 0x100000, URZ ;  /* 0x0010000004048890 */ /* 0x000fc8000fffe13f */
[----:B------:R-:W-:Y:S02]  /*0990*/  @!UP0 USHF.L.U32 UR5, UR4, 0xb, URZ ;  /* 0x0000000b04058899 */ /* 0x000fe4000800063f */
[----:B------:R-:W-:Y:S01]  /*09a0*/  @!UP0 USHF.L.U32 UR4, UR4, 0x1, URZ ;  /* 0x0000000104048899 */ /* 0x000fe2000800063f */
[----:B------:R-:W-:Y:S01]  /*09b0*/  LOP3.LUT R11, R6, 0xfffffffe, RZ, 0xc0, !PT ;  /* 0xfffffffe060b7812 */ /* 0x000fe200078ec0ff */
[----:B0-----:R-:W-:Y:S01]  /*09c0*/  IMAD.MOV R15, RZ, RZ, -R10 ;  /* 0x000000ffff0f7224 */ /* 0x001fe200078e0a0a */
[----:B----4-:R-:W-:Y:S01]  /*09d0*/  ISETP.EQ.U32.AND P2, PT, R14, 0x1, PT ;  /* 0x000000010e00780c */ /* 0x010fe20003f42070 */
[----:B------:R-:W-:Y:S02]  /*09e0*/  IMAD.IADD R3, R3, 0x1, -R0 ;  /* 0x0000000103037824 */ /* 0x000fe400078e0a00 */
[----:B---3--:R-:W-:Y:S02]  /*09f0*/  IMAD R6, R12, R15, UR8 ;  /* 0x000000080c067e24 */ /* 0x008fe4000f8e020f */
[----:B------:R-:W-:Y:S01]  /*0a00*/  IMAD.IADD R11, R22, 0x1, -R11 ;  /* 0x00000001160b7824 */ /* 0x000fe200078e0a0b */
[----:B------:R-:W-:Y:S01]  /*0a10*/  ISETP.NE.AND P1, PT, R3, 0x3, PT ;  /* 0x000000030300780c */ /* 0x000fe20003f25270 */
[----:B--2---:R-:W-:-:S03]  /*0a20*/  IMAD.MOV R24, RZ, RZ, -R13 ;  /* 0x000000ffff187224 */ /* 0x004fc600078e0a0d */
[----:B------:R-:W-:Y:S01]  /*0a30*/  ISETP.NE.AND P4, PT, R11, R6, PT ;  /* 0x000000060b00720c */ /* 0x000fe20003f85270 */
[----:B------:R-:W-:Y:S01]  /*0a40*/  IMAD.SHL.U32 R11, R22, 0x4, RZ ;  /* 0x00000004160b7824 */ /* 0x000fe200078e00ff */
[----:B-1----:R-:W-:Y:S01]  /*0a50*/  @!UP0 ULEA UR6, UR7, UR6, 0x18 ;  /* 0x0000000607068291 */ /* 0x002fe2000f8ec03f */
[----:B------:R-:W-:Y:S01]  /*0a60*/  ISETP.EQ.OR P1, PT, R3, RZ, !P1 ;  /* 0x000000ff0300720c */ /* 0x000fe20004f22670 */
[----:B------:R-:W-:Y:S01]  /*0a70*/  VOTEU.ALL UP0, P0 ;  /* 0x00000000003f7886 */ /* 0x000fe20000000000 */
[----:B------:R-:W-:Y:S01]  /*0a80*/  LOP3.LUT P0, RZ, R8, 0x7, RZ, 0xc0, !PT ;  /* 0x0000000708ff7812 */ /* 0x000fe2000780c0ff */
[----:B------:R-:W-:Y:S01]  /*0a90*/  VIADD R8, R2, 0xffffffff ;  /* 0xffffffff02087836 */ /* 0x000fe20000000000 */
[----:B------:R-:W-:Y:S01]  /*0aa0*/  LOP3.LUT R22, R22, 0xc, R11, 0x78, !PT ;  /* 0x0000000c16167812 */ /* 0x000fe200078e780b */
[----:B-----5:R-:W-:Y:S01]  /*0ab0*/  IMAD R11, R9, R24, R4 ;  /* 0x00000018090b7224 */ /* 0x020fe200078e0204 */
[----:B------:R-:W-:Y:S02]  /*0ac0*/  ISETP.EQ.AND P1, PT, R2, RZ, P1 ;  /* 0x000000ff0200720c */ /* 0x000fe40000f22270 */
[----:B------:R-:W-:-:S02]  /*0ad0*/  ISETP.LT.U32.AND P0, PT, R22, 0x2, !P0 ;  /* 0x000000021600780c */ /* 0x000fc40004701070 */
[----:B------:R-:W-:Y:S01]  /*0ae0*/  @P4 LEA.HI R0, R22, R22, RZ, 0x1 ;  /* 0x0000001616004211 */ /* 0x000fe200078f08ff */
[----:B------:R-:W0:Y:S02]  /*0af0*/  FENCE.VIEW.ASYNC.S ;  /* 0x00000000000073c6 */ /* 0x000e240000000000 */
[----:B0-----:R0:W1:Y:S01]  /*0b00*/  @!UP0 SYNCS.EXCH.64 URZ, [UR6+0x230], UR4 ;  /* 0x00023004063f85b2 */ /* 0x0010620008000100 */
[----:B------:R-:W-:Y:S02]  /*0b10*/  ISETP.GE.U32.AND P6, PT, R8, 0x2, PT ;  /* 0x000000020800780c */ /* 0x000fe40003fc6070 */
[----:B------:R-:W-:Y:S02]  /*0b20*/  @P4 SHF.R.S32.HI R0, RZ, 0x1, R0 ;  /* 0x00000001ff004819 */ /* 0x000fe40000011400 */
[----:B------:R-:W-:Y:S02]  /*0b30*/  SEL R18, RZ, 0x1, !P1 ;  /* 0x00000001ff127807 */ /* 0x000fe40004800000 */
[----:B------:R-:W-:-:S02]  /*0b40*/  @P4 ISETP.NE.AND P5, PT, R0, R11, PT ;  /* 0x0000000b0000420c */ /* 0x000fc40003fa5270 */
[----:B------:R-:W-:Y:S02]  /*0b50*/  SEL R0, RZ, 0x1, !P0 ;  /* 0x00000001ff007807 */ /* 0x000fe40004000000 */
[----:B------:R-:W-:Y:S02]  /*0b60*/  @P4 SEL R19, RZ, 0x1, P5 ;  /* 0x00000001ff134807 */ /* 0x000fe40002800000 */
[----:B------:R-:W-:Y:S02]  /*0b70*/  SEL R18, R18, 0x2, P6 ;  /* 0x0000000212127807 */ /* 0x000fe40003000000 */
[----:B------:R-:W-:Y:S01]  /*0b80*/  LOP3.LUT R19, R19, R0, RZ, 0xc0, !PT ;  /* 0x0000000013137212 */ /* 0x000fe200078ec0ff */
[----:B------:R0:W2:Y:S01]  /*0b90*/  @!UP1 SYNCS.EXCH.64 URZ, [UR6+0x238], UR4 ;  /* 0x00023804063f95b2 */ /* 0x0000a20008000100 */
[----:B------:R-:W-:Y:S01]  /*0ba0*/  LOP3.LUT R0, R48, 0x7f, RZ, 0xc0, !PT ;  /* 0x0000007f30007812 */ /* 0x000fe200078ec0ff */
[----:B------:R-:W-:Y:S01]  /*0bb0*/  NOP ;  /* 0x0000000000007918 */ /* 0x000fe20000000000 */
[----:B------:R-:W-:Y:S05]  /*0bc0*/  @!P2 BRA `(.L_x_4) ;  /* 0x000000000008a947 */ /* 0x000fea0003800000 */
[----:B-12---:R-:W-:Y:S01]  /*0bd0*/  UCGABAR_ARV ;  /* 0x00000000000079c7 */ /* 0x006fe20008000000 */
[----:B------:R-:W-:Y:S05]  /*0be0*/  BRA `(.L_x_5) ;  /* 0x0000000000047947 */ /* 0x000fea0003800000 */
.L_x_4:
[----:B-12---:R-:W-:Y:S01]  /*0bf0*/  NOP ;  /* 0x0000000000007918 */ /* 0x006fe20000000000 */
.L_x_5:
[----:B------:R-:W1:Y:S01]  /*0c00*/  LDC R16, c[0x0][0x65c] ;  /* 0x00019700ff107b82 */ /* 0x000e620000000800 */
[----:B------:R-:W-:Y:S02]  /*0c10*/  IMAD.U32 R10, RZ, RZ, UR8 ;  /* 0x00000008ff0a7e24 */ /* 0x000fe4000f8e00ff */
[----:B------:R-:W-:Y:S01]  /*0c20*/  IMAD.MOV.U32 R11, RZ, RZ, RZ ;  /* 0x000000ffff0b7224 */ /* 0x000fe200078e00ff */
[----:B-1----:R-:W-:-:S04]  /*0c30*/  ISETP.NE.AND P1, PT, R16, 0x1, PT ;  /* 0x000000011000780c */ /* 0x002fc80003f25270 */
[----:B------:R-:W-:-:S09]  /*0c40*/  P2R R2, PR, RZ, 0x2 ;  /* 0x00000002ff027803 */ /* 0x000fd20000000000 */
[----:B------:R-:W1:Y:S01]  /*0c50*/  @P1 LDC R13, c[0x0][0x10] ;  /* 0x00000400ff0d1b82 */ /* 0x000e620000000800 */
[----:B------:R-:W-:Y:S02]  /*0c60*/  @P1 IMAD.MOV.U32 R5, RZ, RZ, RZ ;  /* 0x000000ffff051224 */ /* 0x000fe400078e00ff */
[----:B------:R-:W-:-:S05]  /*0c70*/  @P1 IMAD.MOV.U32 R17, RZ, RZ, RZ ;  /* 0x000000ffff111224 */ /* 0x000fca00078e00ff */
[----:B------:R-:W2:Y:S01]  /*0c80*/  @!P1 LDC R15, c[0x0][0xc] ;  /* 0x00000300ff0f9b82 */ /* 0x000ea20000000800 */
[----:B0-----:R-:W-:Y:S01]  /*0c90*/  ULDC UR4, c[0x0][0xc] ;  /* 0x0000030000047ab9 */ /* 0x001fe20000000800 */
[----:B------:R-:W-:Y:S01]  /*0ca0*/  ULDC UR5, c[0x0][0x10] ;  /* 0x0000040000057ab9 */ /* 0x000fe20000000800 */
[----:B------:R-:W-:Y:S01]  /*0cb0*/  ULDC UR6, c[0x0][0x14] ;  /* 0x0000050000067ab9 */ /* 0x000fe20000000800 */
[----:B------:R-:W-:-:S04]  /*0cc0*/  UIMAD.WIDE.U32 UR4, UR4, UR5, URZ ;  /* 0x00000005040472a5 */ /* 0x000fc8000f8e003f */
[----:B------:R-:W-:Y:S02]  /*0cd0*/  UIMAD.WIDE.U32 UR36, UR4, UR6, URZ ;  /* 0x00000006042472a5 */ /* 0x000fe4000f8e003f */
[----:B------:R-:W-:-:S04]  /*0ce0*/  UIMAD UR42, UR5, UR6, URZ ;  /* 0x00000006052a72a4 */ /* 0x000fc8000f8e023f */
[----:B------:R-:W-:Y:S01]  /*0cf0*/  UIADD3 UR42, UR37, UR42, URZ ;  /* 0x0000002a252a7290 */ /* 0x000fe2000fffe03f */
[----:B-1----:R-:W-:-:S04]  /*0d00*/  @P1 IMAD.WIDE.U32 R12, R13, UR8, R4 ;  /* 0x000000080d0c1c25 */ /* 0x002fc8000f8e0004 */
[----:B------:R-:W-:Y:S02]  /*0d10*/  @P1 IMAD.MOV.U32 R2, RZ, RZ, R12 ;  /* 0x000000ffff021224 */ /* 0x000fe400078e000c */
[----:B------:R-:W-:Y:S02]  /*0d20*/  @P1 IMAD.IADD R17, R13, 0x1, R17 ;  /* 0x000000010d111824 */ /* 0x000fe400078e0211 */
[----:B--2---:R-:W-:-:S04]  /*0d30*/  @!P1 IMAD.WIDE.U32 R10, R4, R15, R10 ;  /* 0x0000000f040a9225 */ /* 0x004fc800078e000a */
[----:B------:R-:W-:Y:S02]  /*0d40*/  @!P1 IMAD.MOV.U32 R2, RZ, RZ, R10 ;  /* 0x000000ffff029224 */ /* 0x000fe400078e000a */
[----:B------:R-:W-:Y:S01]  /*0d50*/  @!P1 IMAD.MOV.U32 R17, RZ, RZ, R11 ;  /* 0x000000ffff119224 */ /* 0x000fe200078e000b */
[----:B------:R-:W-:Y:S06]  /*0d60*/  @!P2 BRA `(.L_x_6) ;  /* 0x00000000000ca947 */ /* 0x000fec0003800000 */
[----:B------:R-:W-:Y:S01]  /*0d70*/  UCGABAR_WAIT ;  /* 0x0000000000007dc7 */ /* 0x000fe20008000000 */
[----:B------:R-:W-:Y:S01]  /*0d80*/  CCTL.IVALL ;  /* 0x00000000ff00798f */ /* 0x000fe20002000000 */
[----:B------:R-:W-:Y:S05]  /*0d90*/  BRA `(.L_x_7) ;  /* 0x0000000000047947 */ /* 0x000fea0003800000 */
.L_x_6:
[----:B------:R-:W-:Y:S06]  /*0da0*/  BAR.SYNC.DEFER_BLOCKING 0x0 ;  /* 0x0000000000007b1d */ /* 0x000fec0000010000 */
.L_x_7:
[----:B------:R-:W-:Y:S05]  /*0db0*/  @!P3 BRA `(.L_x_8) ;  /* 0x000000300068b947 */ /* 0x000fea0003800000 */
[----:B------:R-:W-:-:S13]  /*0dc0*/  ISETP.GT.U32.AND P0, PT, R8, 0x1, PT ;  /* 0x000000010800780c */ /* 0x000fda0003f04070 */
[----:B------:R-:W-:Y:S05]  /*0dd0*/  @P0 EXIT ;  /* 0x000000000000094d */ /* 0x000fea0003800000 */
[----:B------:R-:W-:Y:S01]  /*0de0*/  ULDC.64 UR4, c[0x0][0x650] ;  /* 0x0001940000047ab9 */ /* 0x000fe20000000a00 */
[----:B------:R-:W-:Y:S01]  /*0df0*/  PRMT R3, RZ, 0x7610, R3 ;  /* 0x00007610ff037816 */ /* 0x000fe20000000003 */
[----:B------:R-:W-:Y:S01]  /*0e00*/  IMAD.MOV.U32 R53, RZ, RZ, -0x1 ;  /* 0xffffffffff357424 */ /* 0x000fe200078e00ff */
[----:B------:R-:W-:Y:S01]  /*0e10*/  ISETP.GE.U32.AND P0, PT, R2, UR4, PT ;  /* 0x0000000402007c0c */ /* 0x000fe2000bf06070 */
[----:B------:R-:W-:Y:S02]  /*0e20*/  IMAD.MOV.U32 R54, RZ, RZ, -0x1 ;  /* 0xffffffffff367424 */ /* 0x000fe400078e00ff */
[----:B------:R-:W-:Y:S01]  /*0e30*/  IMAD.MOV.U32 R23, RZ, RZ, -0x1 ;  /* 0xffffffffff177424 */ /* 0x000fe200078e00ff */
[----:B------:R-:W-:-:S13]  /*0e40*/  ISETP.GE.U32.AND.EX P0, PT, R17, UR5, PT, P0 ;  /* 0x0000000511007c0c */ /* 0x000fda000bf06100 */
[----:B------:R-:W-:Y:S05]  /*0e50*/  @P0 BRA `(.L_x_9) ;  /* 0x0000000400300947 */ /* 0x000fea0003800000 */
[----:B------:R-:W0:Y:S01]  /*0e60*/  LDC.64 R26, c[0x0][0x628] ;  /* 0x00018a00ff1a7b82 */ /* 0x000e220000000a00 */
[----:B------:R-:W-:Y:S02]  /*0e70*/  IMAD.MOV.U32 R10, RZ, RZ, R2 ;  /* 0x000000ffff0a7224 */ /* 0x000fe400078e0002 */
[----:B------:R-:W-:-:S05]  /*0e80*/  IMAD.MOV.U32 R11, RZ, RZ, R17 ;  /* 0x000000ffff0b7224 */ /* 0x000fca00078e0011 */
[----:B------:R-:W1:Y:S08]  /*0e90*/  LDC R8, c[0x0][0x630] ;  /* 0x00018c00ff087b82 */ /* 0x000e700000000800 */
[----:B------:R-:W2:Y:S01]  /*0ea0*/  LDC.64 R28, c[0x0][0x620] ;  /* 0x00018800ff1c7b82 */ /* 0x000ea20000000a00 */
[----:B0-----:R-:W-:-:S04]  /*0eb0*/  ISETP.NE.U32.AND P0, PT, R26, RZ, PT ;  /* 0x000000ff1a00720c */ /* 0x001fc80003f05070 */
[----:B------:R-:W-:-:S13]  /*0ec0*/  ISETP.NE.AND.EX P0, PT, R27, RZ, PT, P0 ;  /* 0x000000ff1b00720c */ /* 0x000fda0003f05300 */
[----:B-12---:R-:W-:Y:S05]  /*0ed0*/  @!P0 BRA `(.L_x_10) ;  /* 0x0000000000288947 */ /* 0x006fea0003800000 */
[----:B------:R-:W0:Y:S02]  /*0ee0*/  LDC R3, c[0x0][0x634] ;  /* 0x00018d00ff037b82 */ /* 0x000e240000000800 */
[----:B0-----:R-:W-:-:S05]  /*0ef0*/  IADD3 R3, P0, R2, R3, RZ ;  /* 0x0000000302037210 */ /* 0x001fca0007f1e0ff */
[----:B------:R-:W-:-:S04]  /*0f00*/  IMAD.X R21, RZ, RZ, R17, P0 ;  /* 0x000000ffff157224 */ /* 0x000fc800000e0611 */
[----:B------:R-:W-:-:S04]  /*0f10*/  IMAD.WIDE.U32 R10, R21, R26, RZ ;  /* 0x0000001a150a7225 */ /* 0x000fc800078e00ff */
[----:B------:R-:W-:-:S04]  /*0f20*/  IMAD.WIDE.U32 R12, P0, R3, R27, R10 ;  /* 0x0000001b030c7225 */ /* 0x000fc8000780000a */
[----:B------:R-:W-:-:S04]  /*0f30*/  IMAD.WIDE.U32 R10, R3, R26, RZ ;  /* 0x0000001a030a7225 */ /* 0x000fc800078e00ff */
[----:B------:R-:W-:Y:S01]  /*0f40*/  IMAD.X R15, RZ, RZ, RZ, P0 ;  /* 0x000000ffff0f7224 */ /* 0x000fe200000e06ff */
[----:B------:R-:W-:Y:S01]  /*0f50*/  IADD3 RZ, P0, R11, R12, RZ ;  /* 0x0000000c0bff7210 */ /* 0x000fe20007f1e0ff */
[----:B------:R-:W-:-:S04]  /*0f60*/  IMAD.MOV.U32 R14, RZ, RZ, R13 ;  /* 0x000000ffff0e7224 */ /* 0x000fc800078e000d */
[----:B------:R-:W-:-:S08]  /*0f70*/  IMAD.WIDE.U32.X R10, R21, R27, R14, P0 ;  /* 0x0000001b150a7225 */ /* 0x000fd000000e040e */
.L_x_10:
[-CC-:B------:R-:W-:Y:S01]  /*0f80*/  SHF.R.U64 R27, R10, R8.reuse, R11.reuse ;  /* 0x000000080a1b7219 */ /* 0x180fe2000000120b */
[----:B------:R-:W0:Y:S01]  /*0f90*/  LDC.64 R32, c[0x0][0x640] ;  /* 0x00019000ff207b82 */ /* 0x000e220000000a00 */
[----:B------:R-:W-:Y:S01]  /*0fa0*/  SHF.R.U32.HI R3, RZ, R8, R11 ;  /* 0x00000008ff037219 */ /* 0x000fe2000001160b */
[----:B------:R-:W-:Y:S01]  /*0fb0*/  IMAD R31, R9, R24, R4 ;  /* 0x00000018091f7224 */ /* 0x000fe200078e0204 */
[----:B------:R-:W-:Y:S01]  /*0fc0*/  IADD3 R5, P0, RZ, -R27, RZ ;  /* 0x8000001bff057210 */ /* 0x000fe20007f1e0ff */
[----:B------:R-:W-:-:S04]  /*0fd0*/  IMAD.MOV.U32 R23, RZ, RZ, 0x1 ;  /* 0x00000001ff177424 */ /* 0x000fc800078e00ff */
[----:B------:R-:W1:Y:S01]  /*0fe0*/  LDC R12, c[0x0][0x618] ;  /* 0x00018600ff0c7b82 */ /* 0x000e620000000800 */
[----:B------:R-:W-:-:S04]  /*0ff0*/  IMAD.X R3, RZ, RZ, ~R3, P0 ;  /* 0x000000ffff037224 */ /* 0x000fc800000e0e03 */
[-C--:B------:R-:W-:Y:S02]  /*1000*/  IMAD R8, R3, R28.reuse, RZ ;  /* 0x0000001c03087224 */ /* 0x080fe400078e02ff */
[----:B------:R-:W-:Y:S01]  /*1010*/  IMAD.MOV.U32 R3, RZ, RZ, R17 ;  /* 0x000000ffff037224 */ /* 0x000fe200078e0011 */
[----:B------:R-:W2:Y:S01]  /*1020*/  LDC R20, c[0x0][0x608] ;  /* 0x00018200ff147b82 */ /* 0x000ea20000000800 */
[----:B------:R-:W-:-:S04]  /*1030*/  IMAD.WIDE.U32 R10, R5, R28, R2 ;  /* 0x0000001c050a7225 */ /* 0x000fc800078e0002 */
[----:B------:R-:W-:-:S03]  /*1040*/  IMAD R5, R5, R29, R8 ;  /* 0x0000001d05057224 */ /* 0x000fc600078e0208 */
[----:B------:R-:W3:Y:S01]  /*1050*/  LDC R30, c[0x0][0x658] ;  /* 0x00019600ff1e7b82 */ /* 0x000ee20000000800 */
[----:B0-----:R-:W-:Y:S01]  /*1060*/  ISETP.NE.U32.AND P0, PT, R32, RZ, PT ;  /* 0x000000ff2000720c */ /* 0x001fe20003f05070 */
[----:B------:R-:W-:Y:S02]  /*1070*/  IMAD.MOV.U32 R3, RZ, RZ, -0x1 ;  /* 0xffffffffff037424 */ /* 0x000fe400078e00ff */
[----:B------:R-:W-:Y:S01]  /*1080*/  IMAD.IADD R5, R11, 0x1, R5 ;  /* 0x000000010b057824 */ /* 0x000fe200078e0205 */
[----:B------:R-:W-:-:S03]  /*1090*/  ISETP.NE.AND.EX P0, PT, R33, RZ, PT, P0 ;  /* 0x000000ff2100720c */ /* 0x000fc60003f05300 */
[----:B------:R-:W0:Y:S01]  /*10a0*/  LDC R26, c[0x0][0x600] ;  /* 0x00018000ff1a7b82 */ /* 0x000e220000000800 */
[-CC-:B-1----:R-:W-:Y:S02]  /*10b0*/  SHF.R.U64 R14, R10, R12.reuse, R5.reuse ;  /* 0x0000000c0a0e7219 */ /* 0x182fe40000001205 */
[----:B------:R-:W-:-:S05]  /*10c0*/  SHF.R.U32.HI R5, RZ, R12, R5 ;  /* 0x0000000cff057219 */ /* 0x000fca0000011605 */
[----:B------:R-:W1:Y:S01]  /*10d0*/  LDC R15, c[0x0][0x648] ;  /* 0x00019200ff0f7b82 */ /* 0x000e620000000800 */
[-CC-:B--2---:R-:W-:Y:S02]  /*10e0*/  SHF.R.U64 R29, R14, R20.reuse, R5.reuse ;  /* 0x000000140e1d7219 */ /* 0x184fe40000001205 */
[----:B------:R-:W-:-:S05]  /*10f0*/  SHF.R.U32.HI R5, RZ, R20, R5 ;  /* 0x00000014ff057219 */ /* 0x000fca0000011605 */
[----:B------:R-:W2:Y:S01]  /*1100*/  LDC R21, c[0x0][0x638] ;  /* 0x00018e00ff157b82 */ /* 0x000ea20000000800 */
[-CC-:B---3--:R-:W-:Y:S02]  /*1110*/  SHF.R.U64 R20, R29, R30.reuse, R5.reuse ;  /* 0x0000001e1d147219 */ /* 0x188fe40000001205 */
[-C--:B------:R-:W-:Y:S02]  /*1120*/  SHF.L.U32 R3, R3, R30.reuse, RZ ;  /* 0x0000001e03037219 */ /* 0x080fe400000006ff */
[----:B------:R-:W-:Y:S01]  /*1130*/  SHF.R.U32.HI R5, RZ, R30, R5 ;  /* 0x0000001eff057219 */ /* 0x000fe20000011605 */
[----:B------:R-:W-:Y:S01]  /*1140*/  IMAD.MOV.U32 R4, RZ, RZ, R20 ;  /* 0x000000ffff047224 */ /* 0x000fe200078e0014 */
[----:B------:R-:W-:Y:S01]  /*1150*/  LOP3.LUT R12, RZ, R3, RZ, 0x33, !PT ;  /* 0x00000003ff0c7212 */ /* 0x000fe200078e33ff */
[----:B------:R-:W3:Y:S01]  /*1160*/  LDC R25, c[0x0][0x610] ;  /* 0x00018400ff197b82 */ /* 0x000ee20000000800 */
[----:B------:R-:W-:Y:S05]  /*1170*/  @!P0 BRA `(.L_x_11) ;  /* 0x0000000000288947 */ /* 0x000fea0003800000 */
[----:B------:R-:W4:Y:S02]  /*1180*/  LDC R3, c[0x0][0x64c] ;  /* 0x00019300ff037b82 */ /* 0x000f240000000800 */
[----:B----4-:R-:W-:-:S05]  /*1190*/  IADD3 R3, P0, R20, R3, RZ ;  /* 0x0000000314037210 */ /* 0x010fca0007f1e0ff */
        /* <DEDUP_REMOVED lines=8> */
.L_x_11:
[----:B-1----:R-:W-:Y:S01]  /*1220*/  SHF.R.U64 R4, R4, R15, R5 ;  /* 0x0000000f04047219 */ /* 0x002fe20000001205 */
[----:B0-----:R-:W-:Y:S01]  /*1230*/  VIADD R5, R26, 0xffffffff ;  /* 0xffffffff1a057836 */ /* 0x001fe20000000000 */
[----:B------:R-:W-:Y:S01]  /*1240*/  SHF.L.U32 R3, R23, R30, RZ ;  /* 0x0000001e17037219 */ /* 0x000fe200000006ff */
[----:B------:R-:W-:Y:S01]  /*1250*/  IMAD.MOV.U32 R23, RZ, RZ, R27 ;  /* 0x000000ffff177224 */ /* 0x000fe200078e001b */
[----:B------:R-:W-:Y:S01]  /*1260*/  LOP3.LUT R12, R29, R12, RZ, 0xc0, !PT ;  /* 0x0000000c1d0c7212 */ /* 0x000fe200078ec0ff */
[----:B------:R-:W-:Y:S01]  /*1270*/  IMAD.MOV R8, RZ, RZ, -R4 ;  /* 0x000000ffff087224 */ /* 0x000fe200078e0a04 */
[----:B------:R-:W-:Y:S02]  /*1280*/  SEL R6, R6, R31, !P1 ;  /* 0x0000001f06067207 */ /* 0x000fe40004800000 */
[----:B------:R-:W-:Y:S01]  /*1290*/  LOP3.LUT R5, R14, R5, RZ, 0xc0, !PT ;  /* 0x000000050e057212 */ /* 0x000fe200078ec0ff */
[----:B------:R-:W-:Y:S02]  /*12a0*/  IMAD R9, R3, R4, R12 ;  /* 0x0000000403097224 */ /* 0x000fe400078e020c */
[----:B--2---:R-:W-:-:S02]  /*12b0*/  IMAD R3, R8, R21, R20 ;  /* 0x0000001508037224 */ /* 0x004fc400078e0214 */
[----:B---3--:R-:W-:Y:S02]  /*12c0*/  IMAD R6, R9, R25, R6 ;  /* 0x0000001909067224 */ /* 0x008fe400078e0206 */
[----:B------:R-:W-:Y:S02]  /*12d0*/  IMAD R53, R3, R26, R5 ;  /* 0x0000001a03357224 */ /* 0x000fe400078e0205 */
[----:B------:R-:W-:-:S03]  /*12e0*/  IMAD.MOV.U32 R4, RZ, RZ, 0x1 ;  /* 0x00000001ff047424 */ /* 0x000fc600078e00ff */
[----:B------:R-:W-:Y:S02]  /*12f0*/  SEL R54, R53, R6, !P1 ;  /* 0x0000000635367207 */ /* 0x000fe40004800000 */
[----:B------:R-:W-:Y:S02]  /*1300*/  PRMT R3, R4, 0x7610, R3 ;  /* 0x0000761004037816 */ /* 0x000fe40000000003 */
[----:B------:R-:W-:-:S07]  /*1310*/  SEL R53, R6, R53, !P1 ;  /* 0x0000003506357207 */ /* 0x000fce0004800000 */
.L_x_9:
[----:B------:R-:W-:-:S08]  /*1320*/  NOP ;  /* 0x0000000000007918 */ /* 0x000fd00000000000 */
[----:B------:R-:W0:Y:S02]  /*1330*/  USETMAXREG.TRY_ALLOC.CTAPOOL UP0, 0xe8 ;  /* 0x000000e8000079c8 */ /* 0x000e240008000600 */
[----:B0-----:R-:W-:-:S13]  /*1340*/  PLOP3.LUT P0, PT, PT, PT, UP0, 0x80, 0x0 ;  /* 0x000000000000781c */ /* 0x001fda0003f0f008 */
[----:B------:R-:W-:Y:S05]  /*1350*/  @!P0 BRA `(.L_x_9) ;  /* 0xfffffffc00f08947 */ /* 0x000fea000383ffff */
[----:B------:R-:W-:Y:S01]  /*1360*/  ULDC.64 UR4, c[0x0][0x598] ;  /* 0x0001660000047ab9 */ /* 0x000fe20000000a00 */
[----:B------:R-:W-:Y:S01]  /*1370*/  ULDC.64 UR38, c[0x0][0x208] ;  /* 0x0000820000267ab9 */ /* 0x000fe20000000a00 */
[----:B------:R-:W-:-:S04]  /*1380*/  ISETP.NE.U32.AND P0, PT, RZ, UR4, PT ;  /* 0x00000004ff007c0c */ /* 0x000fc8000bf05070 */
[----:B------:R-:W-:-:S13]  /*1390*/  ISETP.NE.AND.EX P0, PT, RZ, UR5, PT, P0 ;  /* 0x00000005ff007c0c */ /* 0x000fda000bf05300 */
[----:B------:R-:W-:Y:S05]  /*13a0*/  @!P0 BRA `(.L_x_12) ;  /* 0x00000000001c8947 */ /* 0x000fea0003800000 */
[----:B------:R-:W0:Y:S02]  /*13b0*/  LDC.64 R4, c[0x0][0x598] ;  /* 0x00016600ff047b82 */ /* 0x000e240000000a00 */
[----:B0-----:R-:W2:Y:S02]  /*13c0*/  LDG.E.64 R4, desc[UR38][R4.64] ;  /* 0x0000002604047981 */ /* 0x001ea4000c1e1b00 */
[----:B--2---:R-:W-:-:S04]  /*13d0*/  ISETP.NE.U32.AND P0, PT, R4, RZ, PT ;  /* 0x000000ff0400720c */ /* 0x004fc80003f05070 */
[----:B------:R-:W-:-:S13]  /*13e0*/  ISETP.NE.AND.EX P0, PT, R5, RZ, PT, P0 ;  /* 0x000000ff0500720c */ /* 0x000fda0003f05300 */
[----:B------:R-:W-:Y:S05]  /*13f0*/  @!P0 BRA `(.L_x_12) ;  /* 0x0000000000088947 */ /* 0x000fea0003800000 */
[----:B------:R0:W5:Y:S01]  /*1400*/  LD.E R42, desc[UR38][R4.64] ;  /* 0x00000026042a7980 */ /* 0x000162000c101900 */
[----:B------:R-:W-:Y:S05]  /*1410*/  BRA `(.L_x_13) ;  /* 0x0000000000247947 */ /* 0x000fea0003800000 */
.L_x_12:
[----:B------:R-:W-:Y:S02]  /*1420*/  ULDC.64 UR4, c[0x0][0x588] ;  /* 0x0001620000047ab9 */ /* 0x000fe40000000a00 */
[----:B------:R-:W-:-:S04]  /*1430*/  ISETP.NE.U32.AND P0, PT, RZ, UR4, PT ;  /* 0x00000004ff007c0c */ /* 0x000fc8000bf05070 */
[----:B------:R-:W-:-:S13]  /*1440*/  ISETP.NE.AND.EX P0, PT, RZ, UR5, PT, P0 ;  /* 0x00000005ff007c0c */ /* 0x000fda000bf05300 */
[----:B------:R-:W-:Y:S05]  /*1450*/  @!P0 BRA `(.L_x_14) ;  /* 0x00000000000c8947 */ /* 0x000fea0003800000 */
[----:B------:R-:W0:Y:S02]  /*1460*/  LDC.64 R42, c[0x0][0x588] ;  /* 0x00016200ff2a7b82 */ /* 0x000e240000000a00 */
[----:B0-----:R1:W5:Y:S01]  /*1470*/  LDG.E R42, desc[UR38][R42.64] ;  /* 0x000000262a2a7981 */ /* 0x001362000c1e1900 */
[----:B------:R-:W-:Y:S05]  /*1480*/  BRA `(.L_x_13) ;  /* 0x0000000000087947 */ /* 0x000fea0003800000 */
.L_x_14:
[----:B------:R-:W-:Y:S02]  /*1490*/  ULDC UR4, c[0x0][0x580] ;  /* 0x0001600000047ab9 */ /* 0x000fe40000000800 */
[----:B------:R-:W-:-:S07]  /*14a0*/  IMAD.U32 R42, RZ, RZ, UR4 ;  /* 0x00000004ff2a7e24 */ /* 0x000fce000f8e00ff */
.L_x_13:
[----:B------:R-:W-:Y:S02]  /*14b0*/  ULDC.64 UR4, c[0x0][0x5a0] ;  /* 0x0001680000047ab9 */ /* 0x000fe40000000a00 */
[----:B------:R-:W-:-:S04]  /*14c0*/  ISETP.NE.U32.AND P0, PT, RZ, UR4, PT ;  /* 0x00000004ff007c0c */ /* 0x000fc8000bf05070 */
[----:B------:R-:W-:-:S13]  /*14d0*/  ISETP.NE.AND.EX P0, PT, RZ, UR5, PT, P0 ;  /* 0x00000005ff007c0c */ /* 0x000fda000bf05300 */
[----:B------:R-:W-:Y:S05]  /*14e0*/  @!P0 BRA `(.L_x_15) ;  /* 0x00000000001c8947 */ /* 0x000fea0003800000 */
[----:B0-----:R-:W0:Y:S02]  /*14f0*/  LDC.64 R4, c[0x0][0x5a0] ;  /* 0x00016800ff047b82 */ /* 0x001e240000000a00 */
[----:B0-----:R-:W2:Y:S02]  /*1500*/  LDG.E.64 R4, desc[UR38][R4.64] ;  /* 0x0000002604047981 */ /* 0x001ea4000c1e1b00 */
[----:B--2---:R-:W-:-:S04]  /*1510*/  ISETP.NE.U32.AND P0, PT, R4, RZ, PT ;  /* 0x000000ff0400720c */ /* 0x004fc80003f05070 */
[----:B------:R-:W-:-:S13]  /*1520*/  ISETP.NE.AND.EX P0, PT, R5, RZ, PT, P0 ;  /* 0x000000ff0500720c */ /* 0x000fda0003f05300 */
[----:B------:R-:W-:Y:S05]  /*1530*/  @!P0 BRA `(.L_x_15) ;  /* 0x0000000000088947 */ /* 0x000fea0003800000 */
[----:B-1----:R0:W5:Y:S01]  /*1540*/  LD.E R43, desc[UR38][R4.64] ;  /* 0x00000026042b7980 */ /* 0x002162000c101900 */
[----:B------:R-:W-:Y:S05]  /*1550*/  BRA `(.L_x_16) ;  /* 0x0000000000247947 */ /* 0x000fea0003800000 */
.L_x_15:
[----:B------:R-:W-:Y:S02]  /*1560*/  ULDC.64 UR4, c[0x0][0x590] ;  /* 0x0001640000047ab9 */ /* 0x000fe40000000a00 */
[----:B------:R-:W-:-:S04]  /*1570*/  ISETP.NE.U32.AND P0, PT, RZ, UR4, PT ;  /* 0x00000004ff007c0c */ /* 0x000fc8000bf05070 */
[----:B------:R-:W-:-:S13]  /*1580*/  ISETP.NE.AND.EX P0, PT, RZ, UR5, PT, P0 ;  /* 0x00000005ff007c0c */ /* 0x000fda000bf05300 */
[----:B------:R-:W-:Y:S05]  /*1590*/  @!P0 BRA `(.L_x_17) ;  /* 0x00000000000c8947 */ /* 0x000fea0003800000 */
[----:B0-----:R-:W1:Y:S02]  /*15a0*/  LDC.64 R4, c[0x0][0x590] ;  /* 0x00016400ff047b82 */ /* 0x001e640000000a00 */
[----:B-1----:R1:W5:Y:S01]  /*15b0*/  LDG.E R43, desc[UR38][R4.64] ;  /* 0x00000026042b7981 */ /* 0x002362000c1e1900 */
[----:B------:R-:W-:Y:S05]  /*15c0*/  BRA `(.L_x_16) ;  /* 0x0000000000087947 */ /* 0x000fea0003800000 */
.L_x_17:
[----:B------:R-:W-:Y:S02]  /*15d0*/  ULDC UR4, c[0x0][0x584] ;  /* 0x0001610000047ab9 */ /* 0x000fe40000000800 */
[----:B-1----:R-:W-:-:S07]  /*15e0*/  IMAD.U32 R43, RZ, RZ, UR4 ;  /* 0x00000004ff2b7e24 */ /* 0x002fce000f8e00ff */
.L_x_16:
[----:B------:R-:W-:-:S13]  /*15f0*/  LOP3.LUT P0, RZ, R3, 0xff, RZ, 0xc0, !PT ;  /* 0x000000ff03ff7812 */ /* 0x000fda000780c0ff */
[----:B------:R-:W-:Y:S05]  /*1600*/  @!P0 EXIT ;  /* 0x000000000000894d */ /* 0x000fea0003800000 */
[----:B------:R-:W2:Y:S01]  /*1610*/  LDC R47, c[0x0][0x658] ;  /* 0x00019600ff2f7b82 */ /* 0x000ea20000000800 */
[----:B------:R-:W-:Y:S01]  /*1620*/  LOP3.LUT R7, R7, 0x1, RZ, 0xc0, !PT ;  /* 0x0000000107077812 */ /* 0x000fe200078ec0ff */
[----:B------:R-:W-:Y:S01]  /*1630*/  ULDC.64 UR6, c[0x0][0x288] ;  /* 0x0000a20000067ab9 */ /* 0x000fe20000000a00 */
[----:B------:R-:W-:Y:S01]  /*1640*/  SHF.R.U32.HI R3, RZ, 0x2, R48 ;  /* 0x00000002ff037819 */ /* 0x000fe20000011630 */
[----:B------:R-:W-:Y:S01]  /*1650*/  UIADD3 UR4, UR7, 0xf, URZ ;  /* 0x0000000f07047890 */ /* 0x000fe2000fffe03f */
[----:B------:R-:W-:Y:S01]  /*1660*/  SHF.R.U32.HI R0, RZ, 0x1, R0 ;  /* 0x00000001ff007819 */ /* 0x000fe20000011600 */
[----:B------:R-:W-:Y:S01]  /*1670*/  IMAD.SHL.U32 R40, R7, 0x40, RZ ;  /* 0x0000004007287824 */ /* 0x000fe200078e00ff */
[----:B------:R-:W-:Y:S01]  /*1680*/  LOP3.LUT R3, R3, 0x7, RZ, 0xc0, !PT ;  /* 0x0000000703037812 */ /* 0x000fe200078ec0ff */
[----:B------:R-:W3:Y:S01]  /*1690*/  LDC.64 R8, c[0x0][0x5c8] ;  /* 0x00017200ff087b82 */ /* 0x000ee20000000a00 */
[----:B------:R-:W-:Y:S01]  /*16a0*/  USHF.R.S32.HI UR5, URZ, 0x1f, UR4 ;  /* 0x0000001f3f057899 */ /* 0x000fe20008011404 */
[----:B------:R-:W-:Y:S01]  /*16b0*/  LOP3.LUT R0, R0, 0x30, RZ, 0xc0, !PT ;  /* 0x0000003000007812 */ /* 0x000fe200078ec0ff */
[----:B------:R-:W-:Y:S01]  /*16c0*/  IMAD.MOV.U32 R6, RZ, RZ, 0x1 ;  /* 0x00000001ff067424 */ /* 0x000fe200078e00ff */
[--C-:B------:R-:W-:Y:S01]  /*16d0*/  LOP3.LUT R40, R40, 0x40, R3.reuse, 0xe2, !PT ;  /* 0x0000004028287812 */ /* 0x100fe200078ee203 */
[----:B------:R-:W-:Y:S01]  /*16e0*/  ULEA.HI UR5, UR5, UR4, URZ, 0x4 ;  /* 0x0000000405057291 */ /* 0x000fe2000f8f203f */
[-C--:B01----:R-:W-:Y:S01]  /*16f0*/  IADD3 R4, RZ, -R0.reuse, -R3 ;  /* 0x80000000ff047210 */ /* 0x083fe20007ffe803 */
[----:B------:R-:W-:Y:S01]  /*1700*/  IMAD.U32 R5, RZ, RZ, UR6 ;  /* 0x00000006ff057e24 */ /* 0x000fe2000f8e00ff */
[----:B------:R-:W0:Y:S01]  /*1710*/  LDC R50, c[0x0][0x600] ;  /* 0x00018000ff327b82 */ /* 0x000e220000000800 */
[----:B------:R-:W-:Y:S01]  /*1720*/  LOP3.LUT R40, R40, R0, RZ, 0xfc, !PT ;  /* 0x0000000028287212 */ /* 0x000fe200078efcff */
[----:B------:R-:W-:Y:S01]  /*1730*/  IMAD.MOV.U32 R0, RZ, RZ, -0x1 ;  /* 0xffffffffff007424 */ /* 0x000fe200078e00ff */
[----:B------:R-:W-:Y:S01]  /*1740*/  USHF.R.S32.HI UR43, URZ, 0x4, UR5 ;  /* 0x000000043f2b7899 */ /* 0x000fe20008011405 */
[C---:B------:R-:W-:Y:S01]  /*1750*/  LOP3.LUT R44, R48.reuse, 0x3, RZ, 0xc0, !PT ;  /* 0x00000003302c7812 */ /* 0x040fe200078ec0ff */
[----:B------:R-:W-:Y:S01]  /*1760*/  IMAD R4, R7, -0x40, R4 ;  /* 0xffffffc007047824 */ /* 0x000fe200078e0204 */
[----:B------:R-:W-:Y:S01]  /*1770*/  LOP3.LUT R49, R48, 0x80, RZ, 0xc0, !PT ;  /* 0x0000008030317812 */ /* 0x000fe200078ec0ff */
[----:B------:R-:W-:Y:S01]  /*1780*/  UISETP.LT.AND UP0, UPT, UR43, 0x1, UPT ;  /* 0x000000012b00788c */ /* 0x000fe2000bf01270 */
[-C--:B--2---:R-:W-:Y:S01]  /*1790*/  SHF.L.U32 R0, R0, R47.reuse, RZ ;  /* 0x0000002f00007219 */ /* 0x084fe200000006ff */
[----:B------:R-:W-:Y:S01]  /*17a0*/  ULDC UR4, c[0x0][0x284] ;  /* 0x0000a10000047ab9 */ /* 0x000fe20000000800 */
[----:B------:R-:W-:Y:S01]  /*17b0*/  IMAD R44, R44, -0x2, R5 ;  /* 0xfffffffe2c2c7824 */ /* 0x000fe200078e0205 */
[----:B------:R-:W-:Y:S01]  /*17c0*/  USEL UR44, UR43, 0x1, UP0 ;  /* 0x000000012b2c7887 */ /* 0x000fe20008000000 */
[----:B------:R-:W-:Y:S01]  /*17d0*/  SHF.L.U32 R47, R6, R47, RZ ;  /* 0x0000002f062f7219 */ /* 0x000fe200000006ff */
[----:B------:R-:W-:Y:S01]  /*17e0*/  IMAD.SHL.U32 R48, R48, 0x2, RZ ;  /* 0x0000000230307824 */ /* 0x000fe200078e00ff */
[----:B------:R-:W-:Y:S01]  /*17f0*/  LOP3.LUT R68, R18, 0x1, RZ, 0xfc, !PT ;  /* 0x0000000112447812 */ /* 0x000fe200078efcff */
[----:B------:R-:W-:Y:S01]  /*1800*/  VIADD R52, R4, UR4 ;  /* 0x0000000404347c36 */ /* 0x000fe20008000000 */
[C---:B---3--:R-:W-:Y:S01]  /*1810*/  SHF.L.U64.HI R46, R8.reuse, 0x3, R9 ;  /* 0x00000003082e7819 */ /* 0x048fe20000010209 */
[----:B------:R-:W-:Y:S01]  /*1820*/  IMAD.SHL.U32 R45, R8, 0x8, RZ ;  /* 0x00000008082d7824 */ /* 0x000fe200078e00ff */
[----:B------:R-:W-:Y:S01]  /*1830*/  SHF.R.U32.HI R49, RZ, 0x7, R49 ;  /* 0x00000007ff317819 */ /* 0x000fe20000011631 */
[----:B------:R-:W-:Y:S01]  /*1840*/  IMAD.MOV.U32 R41, RZ, RZ, RZ ;  /* 0x000000ffff297224 */ /* 0x000fe200078e00ff */
[----:B------:R-:W-:Y:S01]  /*1850*/  LOP3.LUT R51, RZ, R0, RZ, 0x33, !PT ;  /* 0x00000000ff337212 */ /* 0x000fe200078e33ff */
[----:B------:R-:W-:Y:S01]  /*1860*/  UIADD3 UR44, UR43, -UR44, URZ ;  /* 0x8000002c2b2c7290 */ /* 0x000fe2000fffe03f */
[----:B------:R-:W-:Y:S01]  /*1870*/  UMOV UR40, URZ ;  /* 0x0000003f00287c82 */ /* 0x000fe20008000000 */
[----:B0-----:R-:W-:Y:S01]  /*1880*/  VIADD R50, R50, 0xffffffff ;  /* 0xffffffff32327836 */ /* 0x001fe20000000000 */
[----:B------:R-:W-:-:S09]  /*1890*/  UMOV UR41, URZ ;  /* 0x0000003f00297c82 */ /* 0x000fd20008000000 */
.L_x_65:
[----:B0-----:R-:W0:Y:S01]  /*18a0*/  SHFL.IDX PT, R0, R49, RZ, 0x1f ;  /* 0x00001fff31007589 */ /* 0x001e2200000e0000 */
[----:B-1----:R-:W1:Y:S01]  /*18b0*/  S2UR UR7, SR_CgaCtaId ;  /* 0x00000000000779c3 */ /* 0x002e620000008800 */
[----:B------:R-:W-:Y:S01]  /*18c0*/  UMOV UR6, 0x400 ;  /* 0x0000040000067882 */ /* 0x000fe20000000000 */
[----:B0-----:R-:W-:Y:S01]  /*18d0*/  R2UR UR4, R0 ;  /* 0x00000000000472ca */ /* 0x001fe200000e0000 */
[----:B-1----:R-:W-:-:S12]  /*18e0*/  ULEA UR6, UR7, UR6, 0x18 ;  /* 0x0000000607067291 */ /* 0x002fd8000f8ec03f */
[----:B------:R-:W-:-:S04]  /*18f0*/  ULEA.HI UR5, UR4, UR4, URZ, 0x1 ;  /* 0x0000000404057291 */ /* 0x000fc8000f8f083f */
[----:B------:R-:W-:-:S04]  /*1900*/  ULOP3.LUT UR5, UR5, 0x1ffffe, URZ, 0xc0, !UPT ;  /* 0x001ffffe05057892 */ /* 0x000fc8000f8ec03f */
[----:B------:R-:W-:-:S03]  /*1910*/  UIADD3 UR5, UR4, -UR5, URZ ;  /* 0x8000000504057290 */ /* 0x000fc6000fffe03f */
[----:B------:R-:W-:Y:S01]  /*1920*/  ULDC UR4, c[0x0][0x28c] ;  /* 0x0000a30000047ab9 */ /* 0x000fe20000000800 */
[----:B------:R-:W-:Y:S01]  /*1930*/  ULEA UR5, UR5, UR6, 0xb ;  /* 0x0000000605057291 */ /* 0x000fe2000f8e583f */
[----:B------:R-:W-:-:S03]  /*1940*/  ISETP.LT.AND P0, PT, RZ, UR4, PT ;  /* 0x00000004ff007c0c */ /* 0x000fc6000bf01270 */
[----:B------:R-:W-:-:S04]  /*1950*/  UIADD3 UR5, UR5, 0x300, URZ ;  /* 0x0000030005057890 */ /* 0x000fc8000fffe03f */
[----:B------:R-:W-:-:S04]  /*1960*/  USHF.R.U32.HI UR5, URZ, 0x4, UR5 ;  /* 0x000000043f057899 */ /* 0x000fc80008011605 */
[----:B------:R-:W-:-:S04]  /*1970*/  ULOP3.LUT UR5, UR5, 0x3fff, URZ, 0xc0, !UPT ;  /* 0x00003fff05057892 */ /* 0x000fc8000f8ec03f */
[----:B------:R-:W-:Y:S01]  /*1980*/  ULOP3.LUT UR45, UR5, 0x10000, URZ, 0xfc, !UPT ;  /* 0x00010000052d7892 */ /* 0x000fe2000f8efc3f */
[----:B--234-:R-:W-:Y:S11]  /*1990*/  @P0 BRA `(.L_x_18) ;  /* 0x0000000000400947 */ /* 0x01cff60003800000 */
[----:B------:R-:W-:Y:S01]  /*19a0*/  MOV R0, 0x0 ;  /* 0x0000000000007802 */ /* 0x000fe20000000f00 */
[----:B------:R-:W-:Y:S01]  /*19b0*/  ULDC.64 UR4, c[0x4][0x68] ;  /* 0x01001a0000047ab9 */ /* 0x000fe20000000a00 */
[----:B------:R-:W-:Y:S01]  /*19c0*/  ULDC.64 UR6, c[0x4][0x8] ;  /* 0x0100020000067ab9 */ /* 0x000fe20000000a00 */
[----:B------:R-:W-:Y:S01]  /*19d0*/  IMAD.U32 R4, RZ, RZ, UR4 ;  /* 0x00000004ff047e24 */ /* 0x000fe2000f8e00ff */
[----:B------:R0:W1:Y:S01]  /*19e0*/  LDC.64 R14, c[0x4][R0] ;  /* 0x01000000000e7b82 */ /* 0x0000620000000a00 */
[----:B------:R-:W-:Y:S01]  /*19f0*/  IMAD.U32 R5, RZ, RZ, UR5 ;  /* 0x00000005ff057e24 */ /* 0x000fe2000f8e00ff */
[----:B------:R-:W-:Y:S01]  /*1a00*/  ULDC.64 UR4, c[0x4][0x70] ;  /* 0x01001c0000047ab9 */ /* 0x000fe20000000a00 */
[----:B------:R-:W-:Y:S02]  /*1a10*/  IMAD.U32 R10, RZ, RZ, UR6 ;  /* 0x00000006ff0a7e24 */ /* 0x000fe4000f8e00ff */
[----:B------:R-:W-:Y:S02]  /*1a20*/  IMAD.U32 R6, RZ, RZ, UR4 ;  /* 0x00000004ff067e24 */ /* 0x000fe4000f8e00ff */
[----:B------:R-:W-:-:S02]  /*1a30*/  IMAD.U32 R7, RZ, RZ, UR5 ;  /* 0x00000005ff077e24 */ /* 0x000fc4000f8e00ff */
[----:B------:R-:W-:Y:S02]  /*1a40*/  IMAD.U32 R11, RZ, RZ, UR7 ;  /* 0x00000007ff0b7e24 */ /* 0x000fe4000f8e00ff */
[----:B------:R-:W-:Y:S02]  /*1a50*/  IMAD.MOV.U32 R8, RZ, RZ, 0x1e1 ;  /* 0x000001e1ff087424 */ /* 0x000fe400078e00ff */
[----:B------:R-:W-:Y:S02]  /*1a60*/  IMAD.MOV.U32 R12, RZ, RZ, 0x1 ;  /* 0x00000001ff0c7424 */ /* 0x000fe400078e00ff */
[----:B0-----:R-:W-:-:S07]  /*1a70*/  IMAD.MOV.U32 R13, RZ, RZ, RZ ;  /* 0x000000ffff0d7224 */ /* 0x001fce00078e00ff */
[----:B------:R-:W-:-:S07]  /*1a80*/  LEPC R20, `(.L_x_18) ;  /* 0x000000001014794e */ /* 0x000fce0000000000 */
[----:B-1---5:R-:W-:Y:S05]  /*1a90*/  CALL.ABS.NOINC R14 ;  /* 0x000000000e007343 */ /* 0x022fea0003c00000 */
.L_x_18:
[----:B------:R-:W-:-:S13]  /*1aa0*/  ISETP.NE.AND P0, PT, R68, 0x3, PT ;  /* 0x000000034400780c */ /* 0x000fda0003f05270 */
[----:B------:R-:W-:Y:S05]  /*1ab0*/  @!P0 BRA `(.L_x_19) ;  /* 0x0000000000048947 */ /* 0x000fea0003800000 */
[----:B------:R-:W-:Y:S01]  /*1ac0*/  BPT.TRAP 0x1 ;  /* 0x000000040000795c */ /* 0x000fe20000300000 */
.L_x_19:
[----:B------:R-:W0:Y:S01]  /*1ad0*/  S2UR UR5, SR_CgaCtaId ;  /* 0x00000000000579c3 */ /* 0x000e220000008800 */
[----:B------:R-:W-:Y:S01]  /*1ae0*/  UMOV UR4, 0x400 ;  /* 0x0000040000047882 */ /* 0x000fe20000000000 */
[----:B------:R-:W-:Y:S02]  /*1af0*/  IMAD.U32 R0, RZ, RZ, UR40 ;  /* 0x00000028ff007e24 */ /* 0x000fe4000f8e00ff */
[----:B------:R-:W-:-:S03]  /*1b00*/  IMAD.U32 R3, RZ, RZ, UR41 ;  /* 0x00000029ff037e24 */ /* 0x000fc6000f8e00ff */
[----:B------:R-:W-:Y:S01]  /*1b10*/  SHF.L.U32 R0, R0, 0x1f, RZ ;  /* 0x0000001f00007819 */ /* 0x000fe200000006ff */
[----:B0-----:R-:W-:-:S06]  /*1b20*/  ULEA UR4, UR5, UR4, 0x18 ;  /* 0x0000000405047291 */ /* 0x001fcc000f8ec03f */
[----:B------:R-:W-:-:S04]  /*1b30*/  IMAD.U32 R6, RZ, RZ, UR4 ;  /* 0x00000004ff067e24 */ /* 0x000fc8000f8e00ff */
[----:B------:R-:W-:-:S04]  /*1b40*/  IMAD R3, R3, 0x8, R6 ;  /* 0x0000000803037824 */ /* 0x000fc800078e0206 */
[----:B------:R0:W1:Y:S01]  /*1b50*/  SYNCS.PHASECHK.TRANS64.TRYWAIT P1, [R3+URZ], R0 ;  /* 0x00000000030075a7 */ /* 0x000062000802017f */
[----:B------:R-:W-:Y:S05]  /*1b60*/  @!P0 BRA `(.L_x_20) ;  /* 0x0000000000048947 */ /* 0x000fea0003800000 */
[----:B------:R-:W-:Y:S01]  /*1b70*/  BPT.TRAP 0x1 ;  /* 0x000000040000795c */ /* 0x000fe20000300000 */
.L_x_20:
[----:B------:R-:W-:-:S05]  /*1b80*/  IMAD.U32 R4, RZ, RZ, UR44 ;  /* 0x0000002cff047e24 */ /* 0x000fca000f8e00ff */
[----:B------:R-:W-:Y:S01]  /*1b90*/  ISETP.GE.AND P2, PT, R4, 0x1, PT ;  /* 0x000000010400780c */ /* 0x000fe20003f46270 */
[----:B-1----:R-:W-:-:S12]  /*1ba0*/  @P1 BRA `(.L_x_21) ;  /* 0x0000000000081947 */ /* 0x002fd80003800000 */
[----:B------:R-:W1:Y:S02]  /*1bb0*/  SYNCS.PHASECHK.TRANS64.TRYWAIT P1, [R3+URZ], R0 ;  /* 0x00000000030075a7 */ /* 0x000e64000802017f */
[----:B-1----:R-:W-:Y:S05]  /*1bc0*/  @!P1 BRA `(.L_x_22) ;  /* 0x0000004800789947 */ /* 0x002fea0003800000 */
.L_x_21:
[----:B------:R-:W-:Y:S05]  /*1bd0*/  WARPSYNC.ALL ;  /* 0x0000000000007948 */ /* 0x000fea0003800000 */
[----:B------:R-:W-:Y:S01]  /*1be0*/  R2UR UR4, R6 ;  /* 0x00000000060472ca */ /* 0x000fe200000e0000 */
[----:B------:R-:W-:Y:S01]  /*1bf0*/  WARPGROUP.ARRIVE ;  /* 0x00000000000079c5 */ /* 0x000fe20000000000 */
[----:B------:R-:W-:Y:S01]  /*1c00*/  UMOV UR5, 0xc0000010 ;  /* 0xc000001000057882 */ /* 0x000fe20000000000 */
[----:B------:R-:W-:-:S10]  /*1c10*/  UMOV UR7, 0xc0000010 ;  /* 0xc000001000077882 */ /* 0x000fd40000000000 */
[----:B------:R-:W-:-:S04]  /*1c20*/  UIADD3 UR4, UR4, 0x33300, URZ ;  /* 0x0003330004047890 */ /* 0x000fc8000fffe03f */
[----:B------:R-:W-:-:S04]  /*1c30*/  USHF.R.U32.HI UR4, URZ, 0x4, UR4 ;  /* 0x000000043f047899 */ /* 0x000fc80008011604 */
[----:B------:R-:W-:-:S04]  /*1c40*/  ULOP3.LUT UR4, UR4, 0x3fff, URZ, 0xc0, !UPT ;  /* 0x00003fff04047892 */ /* 0x000fc8000f8ec03f */
[----:B------:R-:W-:Y:S02]  /*1c50*/  ULOP3.LUT UR10, UR4, 0x10000, URZ, 0xfc, !UPT ;  /* 0x00010000040a7892 */ /* 0x000fe4000f8efc3f */
[----:B------:R-:W-:Y:S02]  /*1c60*/  UIMAD UR4, UR41, 0x180, UR45 ;  /* 0x00000180290478a4 */ /* 0x000fe4000f8e022d */
[----:B------:R-:W-:Y:S02]  /*1c70*/  ULEA UR6, UR41, UR10, 0x5 ;  /* 0x0000000a29067291 */ /* 0x000fe4000f8e283f */
[----:B------:R-:W-:-:S07]  /*1c80*/  UIADD3 UR8, UR4, 0x100, URZ ;  /* 0x0000010004087890 */ /* 0x000fce000fffe03f */
[----:B------:R-:W-:Y:S01]  /*1c90*/  HGMMA.64x16x16.F32.BF16 R32, gdesc[UR4], RZ, !UPT, gsb0 ;  /* 0x00200000042079f0 */ /* 0x000fe2000c0018ff */
[----:B------:R-:W-:Y:S01]  /*1ca0*/  UMOV UR4, UR8 ;  /* 0x0000000800047c82 */ /* 0x000fe20008000000 */
[----:B------:R-:W-:Y:S01]  /*1cb0*/  UMOV UR5, 0xc0000010 ;  /* 0xc000001000057882 */ /* 0x000fe20000000000 */
[----:B------:R-:W-:Y:S02]  /*1cc0*/  WARPGROUP.DEPBAR.LE gsb0, 0x0 ;  /* 0x00008000000079c5 */ /* 0x000fe40000010000 */
[----:B------:R-:W-:-:S06]  /*1cd0*/  WARPGROUP.ARRIVE ;  /* 0x00000000000079c5 */ /* 0x000fcc0000000000 */
[----:B------:R-:W-:Y:S03]  /*1ce0*/  HGMMA.64x16x16.F32.BF16 R24, gdesc[UR4], RZ, !UPT, gsb0 ;  /* 0x00200000041879f0 */ /* 0x000fe6000c0018ff */
[----:B------:R-:W-:Y:S02]  /*1cf0*/  WARPGROUP.DEPBAR.LE gsb0, 0x0 ;  /* 0x00008000000079c5 */ /* 0x000fe40000010000 */
[----:B------:R-:W-:Y:S05]  /*1d00*/  @!P2 BRA `(.L_x_23) ;  /* 0x0000000000e4a947 */ /* 0x000fea0003800000 */
[----:B------:R-:W-:Y:S01]  /*1d10*/  UIADD3 UR4, UR41, 0x1, URZ ;  /* 0x0000000129047890 */ /* 0x000fe2000fffe03f */
[----:B01----:R-:W-:Y:S02]  /*1d20*/  IMAD.U32 R0, RZ, RZ, UR44 ;  /* 0x0000002cff007e24 */ /* 0x003fe4000f8e00ff */
[----:B------:R-:W-:Y:S01]  /*1d30*/  IMAD.U32 R3, RZ, RZ, UR41 ;  /* 0x00000029ff037e24 */ /* 0x000fe2000f8e00ff */
[----:B------:R-:W-:-:S04]  /*1d40*/  UISETP.NE.AND UP0, UPT, UR4, 0x22, UPT ;  /* 0x000000220400788c */ /* 0x000fc8000bf05270 */
[----:B------:R-:W-:Y:S02]  /*1d50*/  USEL UR5, URZ, 0x1, UP0 ;  /* 0x000000013f057887 */ /* 0x000fe40008000000 */
[----:B------:R-:W-:Y:S02]  /*1d60*/  USEL UR8, UR4, URZ, UP0 ;  /* 0x0000003f04087287 */ /* 0x000fe40008000000 */
[----:B------:R-:W-:-:S06]  /*1d70*/  ULOP3.LUT UR5, UR40, UR5, URZ, 0x3c, !UPT ;  /* 0x0000000528057292 */ /* 0x000fcc000f8e3c3f */
[----:B------:R-:W-:-:S07]  /*1d80*/  IMAD.U32 R7, RZ, RZ, UR5 ;  /* 0x00000005ff077e24 */ /* 0x000fce000f8e00ff */
.L_x_30:
[----:B------:R-:W-:Y:S05]  /*1d90*/  @!P0 BRA `(.L_x_24) ;  /* 0x0000000000048947 */ /* 0x000fea0003800000 */
[----:B------:R-:W-:Y:S01]  /*1da0*/  BPT.TRAP 0x1 ;  /* 0x000000040000795c */ /* 0x000fe20000300000 */
.L_x_24:
[----:B------:R-:W0:Y:S01]  /*1db0*/  S2UR UR5, SR_CgaCtaId ;  /* 0x00000000000579c3 */ /* 0x000e220000008800 */
[----:B------:R-:W-:Y:S01]  /*1dc0*/  UMOV UR4, 0x400 ;  /* 0x0000040000047882 */ /* 0x000fe20000000000 */
[----:B------:R-:W-:Y:S01]  /*1dd0*/  IMAD.U32 R5, RZ, RZ, UR8 ;  /* 0x00000008ff057e24 */ /* 0x000fe2000f8e00ff */
[----:B------:R-:W-:Y:S01]  /*1de0*/  SHF.L.U32 R4, R7, 0x1f, RZ ;  /* 0x0000001f07047819 */ /* 0x000fe200000006ff */
[----:B0-----:R-:W-:-:S06]  /*1df0*/  ULEA UR4, UR5, UR4, 0x18 ;  /* 0x0000000405047291 */ /* 0x001fcc000f8ec03f */
[----:B------:R-:W-:-:S04]  /*1e00*/  IMAD.U32 R6, RZ, RZ, UR4 ;  /* 0x00000004ff067e24 */ /* 0x000fc8000f8e00ff */
[----:B------:R-:W-:-:S04]  /*1e10*/  IMAD R5, R5, 0x8, R6 ;  /* 0x0000000805057824 */ /* 0x000fc800078e0206 */
[----:B------:R0:W1:Y:S01]  /*1e20*/  SYNCS.PHASECHK.TRANS64.TRYWAIT P1, [R5+URZ], R4 ;  /* 0x00000004050075a7 */ /* 0x000062000802017f */
[----:B------:R-:W-:Y:S05]  /*1e30*/  @!P0 BRA `(.L_x_25) ;  /* 0x0000000000048947 */ /* 0x000fea0003800000 */
[----:B------:R-:W-:Y:S01]  /*1e40*/  BPT.TRAP 0x1 ;  /* 0x000000040000795c */ /* 0x000fe20000300000 */
.L_x_25:
[----:B-1----:R-:W-:Y:S05]  /*1e50*/  @P1 BRA `(.L_x_26) ;  /* 0x0000000000081947 */ /* 0x002fea0003800000 */
[----:B------:R-:W1:Y:S02]  /*1e60*/  SYNCS.PHASECHK.TRANS64.TRYWAIT P1, [R5+URZ], R4 ;  /* 0x00000004050075a7 */ /* 0x000e64000802017f */
[----:B-1----:R-:W-:Y:S05]  /*1e70*/  @!P1 BRA `(.L_x_27) ;  /* 0x0000004400e09947 */ /* 0x002fea0003800000 */
.L_x_26:
[----:B------:R-:W-:Y:S01]  /*1e80*/  ULEA UR6, UR8, UR10, 0x5 ;  /* 0x0000000a08067291 */ /* 0x000fe2000f8e283f */
[----:B------:R-:W-:Y:S01]  /*1e90*/  WARPGROUP.ARRIVE ;  /* 0x00000000000079c5 */ /* 0x000fe20000000000 */
[----:B------:R-:W-:Y:S01]  /*1ea0*/  UIMAD UR4, UR8, 0x180, UR45 ;  /* 0x00000180080478a4 */ /* 0x000fe2000f8e022d */
[----:B------:R-:W-:Y:S01]  /*1eb0*/  UMOV UR7, 0xc0000010 ;  /* 0xc000001000077882 */ /* 0x000fe20000000000 */
[----:B------:R-:W-:Y:S02]  /*1ec0*/  UMOV UR5, 0xc0000010 ;  /* 0xc000001000057882 */ /* 0x000fe40000000000 */
[----:B------:R-:W-:-:S05]  /*1ed0*/  UIADD3 UR9, UR4, 0x100, URZ ;  /* 0x0000010004097890 */ /* 0x000fca000fffe03f */
[----:B------:R-:W-:Y:S01]  /*1ee0*/  HGMMA.64x16x16.F32.BF16 R32, gdesc[UR4], R32, gsb0 ;  /* 0x00200000042079f0 */ /* 0x000fe20008001820 */
[----:B------:R-:W-:Y:S01]  /*1ef0*/  UMOV UR5, 0xc0000010 ;  /* 0xc000001000057882 */ /* 0x000fe20000000000 */
[----:B------:R-:W-:Y:S01]  /*1f00*/  UMOV UR4, UR9 ;  /* 0x0000000900047c82 */ /* 0x000fe20008000000 */
[----:B------:R-:W-:Y:S02]  /*1f10*/  WARPGROUP.DEPBAR.LE gsb0, 0x0 ;  /* 0x00008000000079c5 */ /* 0x000fe40000010000 */
[----:B------:R-:W-:-:S06]  /*1f20*/  WARPGROUP.ARRIVE ;  /* 0x00000000000079c5 */ /* 0x000fcc0000000000 */
[----:B------:R-:W-:Y:S03]  /*1f30*/  HGMMA.64x16x16.F32.BF16 R24, gdesc[UR4], R24, gsb0 ;  /* 0x00200000041879f0 */ /* 0x000fe60008001818 */
[----:B------:R-:W-:Y:S02]  /*1f40*/  WARPGROUP.DEPBAR.LE gsb0, 0x0 ;  /* 0x00008000000079c5 */ /* 0x000fe40000010000 */
[----:B------:R-:W-:Y:S05]  /*1f50*/  @!P0 BRA `(.L_x_28) ;  /* 0x0000000000048947 */ /* 0x000fea0003800000 */
[----:B------:R-:W-:Y:S01]  /*1f60*/  BPT.TRAP 0x1 ;  /* 0x000000040000795c */ /* 0x000fe20000300000 */
.L_x_28:
[----:B------:R-:W-:-:S13]  /*1f70*/  ISETP.NE.AND P1, PT, R19, RZ, PT ;  /* 0x000000ff1300720c */ /* 0x000fda0003f25270 */
[----:B01----:R-:W-:-:S04]  /*1f80*/  @P1 IMAD R4, R3, 0x8, R6 ;  /* 0x0000000803041824 */ /* 0x003fc800078e0206 */
[----:B------:R-:W-:-:S05]  /*1f90*/  @P1 VIADD R5, R4, 0x110 ;  /* 0x0000011004051836 */ /* 0x000fca0000000000 */
[----:B------:R-:W-:-:S04]  /*1fa0*/  @P1 PRMT R5, R22, 0x654, R5 ;  /* 0x0000065416051816 */ /* 0x000fc80000000005 */
[----:B------:R0:W-:Y:S01]  /*1fb0*/  @P1 SYNCS.ARRIVE.TRANS64.RED.A1T0 RZ, [R5+URZ], RZ ;  /* 0x000000ff05ff19a7 */ /* 0x0001e2000810043f */
[----:B------:R-:W-:-:S13]  /*1fc0*/  ISETP.GT.U32.AND P1, PT, R18, 0x1, PT ;  /* 0x000000011200780c */ /* 0x000fda0003f24070 */
[----:B0-----:R-:W-:Y:S05]  /*1fd0*/  @P1 BRA `(.L_x_29) ;  /* 0x0000000000041947 */ /* 0x001fea0003800000 */
[----:B------:R-:W-:Y:S01]  /*1fe0*/  BPT.TRAP 0x1 ;  /* 0x000000040000795c */ /* 0x000fe20000300000 */
.L_x_29:
[----:B------:R-:W-:Y:S01]  /*1ff0*/  UIADD3 UR8, UR8, 0x1, URZ ;  /* 0x0000000108087890 */ /* 0x000fe2000fffe03f */
[C---:B------:R-:W-:Y:S01]  /*2000*/  ISETP.GT.AND P2, PT, R0.reuse, 0x1, PT ;  /* 0x000000010000780c */ /* 0x040fe20003f44270 */
[----:B------:R-:W-:Y:S02]  /*2010*/  VIADD R3, R3, 0x1 ;  /* 0x0000000103037836 */ /* 0x000fe40000000000 */
[----:B------:R-:W-:Y:S01]  /*2020*/  UISETP.NE.AND UP0, UPT, UR8, 0x22, UPT ;  /* 0x000000220800788c */ /* 0x000fe2000bf05270 */
[----:B------:R-:W-:Y:S02]  /*2030*/  VIADD R0, R0, 0xffffffff ;  /* 0xffffffff00007836 */ /* 0x000fe40000000000 */
[C---:B------:R-:W-:Y:S01]  /*2040*/  ISETP.NE.AND P1, PT, R3.reuse, 0x22, PT ;  /* 0x000000220300780c */ /* 0x040fe20003f25270 */
[----:B------:R-:W-:Y:S02]  /*2050*/  USEL UR4, URZ, 0x1, UP0 ;  /* 0x000000013f047887 */ /* 0x000fe40008000000 */
[----:B------:R-:W-:Y:S01]  /*2060*/  USEL UR8, UR8, URZ, UP0 ;  /* 0x0000003f08087287 */ /* 0x000fe20008000000 */
[----:B------:R-:W-:-:S03]  /*2070*/  SEL R3, R3, RZ, P1 ;  /* 0x000000ff03037207 */ /* 0x000fc60000800000 */
[----:B------:R-:W-:Y:S01]  /*2080*/  LOP3.LUT R7, R7, UR4, RZ, 0x3c, !PT ;  /* 0x0000000407077c12 */ /* 0x000fe2000f8e3cff */
[----:B------:R-:W-:Y:S07]  /*2090*/  @P2 BRA `(.L_x_30) ;  /* 0xfffffffc003c2947 */ /* 0x000fee000383ffff */
.L_x_23:
[----:B01----:R-:W0:Y:S02]  /*20a0*/  LDC R0, c[0x0][0x28c] ;  /* 0x0000a300ff007b82 */ /* 0x003e240000000800 */
[----:B0-----:R-:W-:-:S13]  /*20b0*/  ISETP.GE.AND P1, PT, R0, 0x1, PT ;  /* 0x000000010000780c */ /* 0x001fda0003f26270 */
[----:B------:R-:W-:Y:S05]  /*20c0*/  @!P1 BRA `(.L_x_31) ;  /* 0x0000000000449947 */ /* 0x000fea0003800000 */
[----:B------:R-:W-:Y:S05]  /*20d0*/  @!P0 BRA `(.L_x_32) ;  /* 0x0000000000048947 */ /* 0x000fea0003800000 */
[----:B------:R-:W-:Y:S01]  /*20e0*/  BPT.TRAP 0x1 ;  /* 0x000000040000795c */ /* 0x000fe20000300000 */
.L_x_32:
[----:B------:R-:W-:-:S13]  /*20f0*/  ISETP.NE.AND P0, PT, R19, RZ, PT ;  /* 0x000000ff1300720c */ /* 0x000fda0003f05270 */
[----:B------:R-:W-:-:S05]  /*2100*/  VOTEU.ANY UP0, P0 ;  /* 0x00000000003f7886 */ /* 0x000fca0000000100 */
[----:B------:R-:W-:-:S06]  /*2110*/  @UP0 UIADD3 UR4, UR44, UR41, URZ ;  /* 0x000000292c040290 */ /* 0x000fcc000fffe03f */
[----:B------:R-:W-:Y:S02]  /*2120*/  IMAD.U32 R4, RZ, RZ, UR4 ;  /* 0x00000004ff047e24 */ /* 0x000fe4000f8e00ff */
[----:B------:R-:W-:Y:S02]  /*2130*/  IMAD.U32 R3, RZ, RZ, UR4 ;  /* 0x00000004ff037e24 */ /* 0x000fe4000f8e00ff */
[----:B------:R-:W-:-:S05]  /*2140*/  @P0 IMAD.WIDE.U32 R4, R4, -0xf0f0f0f, RZ ;  /* 0xf0f0f0f104040825 */ /* 0x000fca00078e00ff */
[----:B------:R-:W-:-:S05]  /*2150*/  @P0 SHF.R.U32.HI R0, RZ, 0x5, R5 ;  /* 0x00000005ff000819 */ /* 0x000fca0000011605 */
[----:B------:R-:W-:-:S04]  /*2160*/  @P0 IMAD R0, R0, -0x22, R3 ;  /* 0xffffffde00000824 */ /* 0x000fc800078e0203 */
[----:B------:R-:W-:-:S04]  /*2170*/  @P0 IMAD R0, R0, 0x8, R6 ;  /* 0x0000000800000824 */ /* 0x000fc800078e0206 */
[----:B------:R-:W-:-:S05]  /*2180*/  @P0 VIADD R3, R0, 0x110 ;  /* 0x0000011000030836 */ /* 0x000fca0000000000 */
[----:B------:R-:W-:-:S04]  /*2190*/  @P0 PRMT R3, R22, 0x654, R3 ;  /* 0x0000065416030816 */ /* 0x000fc80000000003 */
[----:B------:R0:W-:Y:S01]  /*21a0*/  @P0 SYNCS.ARRIVE.TRANS64.RED.A1T0 RZ, [R3+URZ], RZ ;  /* 0x000000ff03ff09a7 */ /* 0x0001e2000810043f */
[----:B------:R-:W-:-:S13]  /*21b0*/  ISETP.GT.U32.AND P0, PT, R18, 0x1, PT ;  /* 0x000000011200780c */ /* 0x000fda0003f04070 */
[----:B0-----:R-:W-:Y:S05]  /*21c0*/  @P0 BRA `(.L_x_31) ;  /* 0x0000000000040947 */ /* 0x001fea0003800000 */
[----:B------:R-:W-:Y:S01]  /*21d0*/  BPT.TRAP 0x1 ;  /* 0x000000040000795c */ /* 0x000fe20000300000 */
.L_x_31:
[----:B------:R-:W-:Y:S01]  /*21e0*/  UISETP.GE.U32.AND UP1, UPT, UR43, 0x22, UPT ;  /* 0x000000222b00788c */ /* 0x000fe2000bf26070 */
[----:B------:R-:W-:Y:S01]  /*21f0*/  IMAD.SHL.U32 R3, R54, 0x10, RZ ;  /* 0x0000001036037824 */ /* 0x000fe200078e00ff */
[----:B------:R-:W-:Y:S01]  /*2200*/  UIADD3 UR41, UR43, UR41, URZ ;  /* 0x000000292b297290 */ /* 0x000fe2000fffe03f */
[----:B------:R-:W-:Y:S01]  /*2210*/  IMAD R9, R53, 0xc0, RZ ;  /* 0x000000c035097824 */ /* 0x000fe200078e02ff */
[----:B------:R-:W-:Y:S01]  /*2220*/  ULDC UR8, c[0x0][0x288] ;  /* 0x0000a20000087ab9 */ /* 0x000fe20000000800 */
[----:B------:R-:W-:Y:S01]  /*2230*/  SHF.R.S32.HI R15, RZ, 0x1f, R23 ;  /* 0x0000001fff0f7819 */ /* 0x000fe20000011417 */
[----:B------:R-:W-:Y:S01]  /*2240*/  UISETP.GT.U32.AND UP0, UPT, UR41, 0x21, UPT ;  /* 0x000000212900788c */ /* 0x000fe2000bf04070 */
[C---:B------:R-:W-:Y:S01]  /*2250*/  LOP3.LUT R6, R3.reuse, 0x6, R48, 0xf8, !PT ;  /* 0x0000000603067812 */ /* 0x040fe200078ef830 */
[----:B------:R-:W-:Y:S01]  /*2260*/  ULDC.64 UR6, c[0x0][0x5d0] ;  /* 0x0001740000067ab9 */ /* 0x000fe20000000a00 */
[----:B------:R-:W-:Y:S01]  /*2270*/  ISETP.GE.AND P0, PT, R3, UR8, PT ;  /* 0x0000000803007c0c */ /* 0x000fe2000bf06270 */
[----:B------:R-:W-:Y:S01]  /*2280*/  UISETP.LT.U32.AND UP0, UPT, UR43, 0x22, UP0 ;  /* 0x000000222b00788c */ /* 0x000fe20008701070 */
[----:B------:R-:W-:Y:S01]  /*2290*/  SHF.R.S32.HI R7, RZ, 0x1f, R6 ;  /* 0x0000001fff077819 */ /* 0x000fe20000011406 */
[----:B------:R-:W-:Y:S01]  /*22a0*/  @UP1 UIMAD.WIDE.U32 UR4, UR41, -0xf0f0f0f, URZ ;  /* 0xf0f0f0f1290418a5 */ /* 0x000fe2000f8e003f */
[----:B------:R-:W-:-:S03]  /*22b0*/  IMAD R0, R15, UR6, RZ ;  /* 0x000000060f007c24 */ /* 0x000fc6000f8e02ff */
[----:B------:R-:W-:Y:S01]  /*22c0*/  @UP1 USHF.R.U32.HI UR4, URZ, 0x5, UR5 ;  /* 0x000000053f041899 */ /* 0x000fe20008011605 */
[C---:B------:R-:W-:Y:S01]  /*22d0*/  IMAD.WIDE.U32 R4, R23.reuse, UR6, R6 ;  /* 0x0000000617047c25 */ /* 0x040fe2000f8e0006 */
[----:B------:R-:W-:Y:S01]  /*22e0*/  USEL UR6, URZ, 0x1, !UP0 ;  /* 0x000000013f067887 */ /* 0x000fe2000c000000 */
[----:B------:R-:W-:Y:S02]  /*22f0*/  ULDC UR5, c[0x0][0x284] ;  /* 0x0000a10000057ab9 */ /* 0x000fe40000000800 */
[----:B------:R-:W-:Y:S01]  /*2300*/  IMAD R11, R23, UR7, R0 ;  /* 0x00000007170b7c24 */ /* 0x000fe2000f8e0200 */
[----:B------:R-:W-:Y:S01]  /*2310*/  ISETP.GE.OR P0, PT, R9, UR5, P0 ;  /* 0x0000000509007c0c */ /* 0x000fe20008706670 */
[----:B------:R-:W-:Y:S01]  /*2320*/  ULOP3.LUT UR40, UR40, UR6, URZ, 0x3c, !UPT ;  /* 0x0000000628287292 */ /* 0x000fe2000f8e3c3f */
[----:B------:R-:W-:Y:S02]  /*2330*/  IMAD.MOV.U32 R0, RZ, RZ, -0x1 ;  /* 0xffffffffff007424 */ /* 0x000fe400078e00ff */
[----:B------:R-:W-:Y:S01]  /*2340*/  IMAD.IADD R5, R5, 0x1, R11 ;  /* 0x0000000105057824 */ /* 0x000fe200078e020b */
[----:B------:R-:W-:-:S08]  /*2350*/  @UP1 ULOP3.LUT UR40, UR40, 0x1, UR4, 0x78, !UPT ;  /* 0x0000000128281892 */ /* 0x000fd0000f8e7804 */
[----:B------:R-:W-:Y:S05]  /*2360*/  @P0 BRA `(.L_x_33) ;  /* 0x00000014006c0947 */ /* 0x000fea0003800000 */
[----:B------:R-:W0:Y:S01]  /*2370*/  LDC.64 R10, c[0x0][0x5c8] ;  /* 0x00017200ff0a7b82 */ /* 0x000e220000000a00 */
[----:B-----5:R-:W-:Y:S01]  /*2380*/  FSETP.NEU.AND P1, PT, R43, RZ, PT ;  /* 0x000000ff2b00720b */ /* 0x020fe20003f2d000 */
[----:B------:R-:W-:Y:S01]  /*2390*/  IMAD.WIDE R12, R53, 0xc0, R40 ;  /* 0x000000c0350c7825 */ /* 0x000fe200078e0228 */
[----:B------:R-:W-:Y:S03]  /*23a0*/  BSSY B0, `(.L_x_33) ;  /* 0x0000157000007945 */ /* 0x000fe60003800000 */
[----:B------:R-:W-:Y:S02]  /*23b0*/  IMAD.IADD R70, R52, 0x1, -R9 ;  /* 0x0000000134467824 */ /* 0x000fe400078e0a09 */
[----:B------:R-:W-:-:S03]  /*23c0*/  IMAD.IADD R3, R44, 0x1, -R3 ;  /* 0x000000012c037824 */ /* 0x000fc600078e0a03 */
[----:B------:R-:W-:-:S04]  /*23d0*/  ISETP.GT.AND P2, PT, R70, RZ, PT ;  /* 0x000000ff4600720c */ /* 0x000fc80003f44270 */
[----:B------:R-:W-:Y:S01]  /*23e0*/  ISETP.GT.AND P0, PT, R3, RZ, P2 ;  /* 0x000000ff0300720c */ /* 0x000fe20001704270 */
[-C--:B0-----:R-:W-:Y:S02]  /*23f0*/  IMAD R8, R13, R10.reuse, RZ ;  /* 0x0000000a0d087224 */ /* 0x081fe400078e02ff */
[----:B------:R-:W-:-:S04]  /*2400*/  IMAD.WIDE.U32 R60, R12, R10, R4 ;  /* 0x0000000a0c3c7225 */ /* 0x000fc800078e0004 */
[----:B------:R-:W-:-:S04]  /*2410*/  IMAD R5, R12, R11, R8 ;  /* 0x0000000b0c057224 */ /* 0x000fc800078e0208 */
[----:B------:R-:W-:Y:S01]  /*2420*/  IMAD.IADD R63, R61, 0x1, R5 ;  /* 0x000000013d3f7824 */ /* 0x000fe200078e0205 */
[----:B------:R-:W-:Y:S06]  /*2430*/  @!P1 BRA `(.L_x_34) ;  /* 0x0000000c00d89947 */ /* 0x000fec0003800000 */
[----:B------:R-:W0:Y:S01]  /*2440*/  LDC.64 R8, c[0x0][0x5b8] ;  /* 0x00016e00ff087b82 */ /* 0x000e220000000a00 */
[----:B------:R-:W-:-:S07]  /*2450*/  ULDC.64 UR4, c[0x0][0x5c0] ;  /* 0x0001700000047ab9 */ /* 0x000fce0000000a00 */
[----:B------:R-:W1:Y:S08]  /*2460*/  LDC.64 R20, c[0x0][0x5b0] ;  /* 0x00016c00ff147b82 */ /* 0x000e700000000a00 */
[----:B------:R-:W2:Y:S01]  /*2470*/  LDC.64 R4, c[0x0][0x5a8] ;  /* 0x00016a00ff047b82 */ /* 0x000ea20000000a00 */
[-C--:B0-----:R-:W-:Y:S02]  /*2480*/  IMAD R14, R15, R8.reuse, RZ ;  /* 0x000000080f0e7224 */ /* 0x081fe400078e02ff */
[----:B------:R-:W-:-:S04]  /*2490*/  IMAD.WIDE.U32 R54, R23, R8, R6 ;  /* 0x0000000817367225 */ /* 0x000fc800078e0006 */
[----:B------:R-:W-:Y:S02]  /*24a0*/  IMAD R73, R23, R9, R14 ;  /* 0x0000000917497224 */ /* 0x000fe400078e020e */
[-C--:B-1----:R-:W-:Y:S02]  /*24b0*/  IMAD R9, R13, R20.reuse, RZ ;  /* 0x000000140d097224 */ /* 0x082fe400078e02ff */
[----:B------:R-:W-:Y:S02]  /*24c0*/  IMAD.IADD R15, R55, 0x1, R73 ;  /* 0x00000001370f7824 */ /* 0x000fe400078e0249 */
[----:B------:R-:W-:Y:S02]  /*24d0*/  IMAD.MOV.U32 R14, RZ, RZ, R54 ;  /* 0x000000ffff0e7224 */ /* 0x000fe400078e0036 */
[C---:B------:R-:W-:Y:S02]  /*24e0*/  IMAD R75, R12.reuse, R21, R9 ;  /* 0x000000150c4b7224 */ /* 0x040fe400078e0209 */
[----:B------:R-:W-:-:S04]  /*24f0*/  IMAD.WIDE.U32 R56, R12, R20, R14 ;  /* 0x000000140c387225 */ /* 0x000fc800078e000e */
[----:B------:R-:W-:Y:S01]  /*2500*/  IMAD.IADD R9, R57, 0x1, R75 ;  /* 0x0000000139097824 */ /* 0x000fe200078e024b */
[----:B--2---:R-:W-:-:S04]  /*2510*/  LEA R58, P1, R56, R4, 0x1 ;  /* 0x00000004383a7211 */ /* 0x004fc800078208ff */
[----:B------:R-:W-:-:S05]  /*2520*/  LEA.HI.X R59, R56, R5, R9, 0x1, P1 ;  /* 0x00000005383b7211 */ /* 0x000fca00008f0c09 */
[----:B------:R-:W2:Y:S01]  /*2530*/  @P0 LDG.E.LTC128B.U16 R9, desc[UR38][R58.64] ;  /* 0x000000263a090981 */ /* 0x000ea2000c1e1520 */
[----:B------:R-:W-:Y:S01]  /*2540*/  IMAD.WIDE.U32 R56, R12, R20, R6 ;  /* 0x000000140c387225 */ /* 0x000fe200078e0006 */
[----:B------:R-:W-:Y:S03]  /*2550*/  BSSY B1, `(.L_x_35) ;  /* 0x0000012000017945 */ /* 0x000fe60003800000 */
[----:B------:R-:W-:Y:S02]  /*2560*/  IMAD.IADD R57, R75, 0x1, R57 ;  /* 0x000000014b397824 */ /* 0x000fe400078e0239 */
[----:B------:R-:W-:-:S04]  /*2570*/  IMAD.WIDE.U32 R56, R23, R8, R56 ;  /* 0x0000000817387225 */ /* 0x000fc800078e0038 */
[----:B--2---:R-:W-:-:S04]  /*2580*/  IMAD.U32 R62, R9, 0x10000, RZ ;  /* 0x00010000093e7824 */ /* 0x004fc800078e00ff */
[----:B------:R-:W-:Y:S01]  /*2590*/  FMUL R53, R62, R43 ;  /* 0x0000002b3e357220 */ /* 0x000fe20000400000 */
[----:B------:R-:W-:-:S03]  /*25a0*/  LEA R62, P1, R60, UR4, 0x1 ;  /* 0x000000043c3e7c11 */ /* 0x000fc6000f8208ff */
[----:B------:R-:W-:Y:S01]  /*25b0*/  FFMA R53, R32, R42, R53 ;  /* 0x0000002a20357223 */ /* 0x000fe20000000035 */
[----:B------:R-:W-:Y:S01]  /*25c0*/  LEA.HI.X R63, R60, UR5, R63, 0x1, P1 ;  /* 0x000000053c3f7c11 */ /* 0x000fe200088f0c3f */
[----:B------:R-:W-:Y:S01]  /*25d0*/  IMAD.IADD R32, R73, 0x1, R57 ;  /* 0x0000000149207824 */ /* 0x000fe200078e0239 */
[----:B------:R-:W-:Y:S02]  /*25e0*/  ISETP.GT.AND P1, PT, R3, 0x1, P2 ;  /* 0x000000010300780c */ /* 0x000fe40001724270 */
[----:B------:R-:W-:Y:S02]  /*25f0*/  F2FP.BF16.F32.PACK_AB R53, RZ, R53 ;  /* 0x00000035ff35723e */ /* 0x000fe400000010ff */
[----:B------:R-:W-:Y:S02]  /*2600*/  LEA R60, P3, R56, R4, 0x1 ;  /* 0x00000004383c7211 */ /* 0x000fe400078608ff */
[----:B------:R-:W-:Y:S01]  /*2610*/  SHF.L.U64.HI R57, R20, 0x3, R21 ;  /* 0x0000000314397819 */ /* 0x000fe20000010215 */
[----:B------:R0:W-:Y:S01]  /*2620*/  @P0 STG.E.U16 desc[UR38][R62.64], R53 ;  /* 0x000000353e000986 */ /* 0x0001e2000c101526 */
[----:B------:R-:W-:Y:S01]  /*2630*/  LEA.HI.X R61, R56, R5, R32, 0x1, P3 ;  /* 0x00000005383d7211 */ /* 0x000fe200018f0c20 */
[----:B------:R-:W-:-:S04]  /*2640*/  IMAD.SHL.U32 R56, R20, 0x8, RZ ;  /* 0x0000000814387824 */ /* 0x000fc800078e00ff */
[----:B------:R-:W-:Y:S05]  /*2650*/  @!P1 BRA `(.L_x_36) ;  /* 0x0000000000049947 */ /* 0x000fea0003800000 */
[----:B------:R1:W5:Y:S02]  /*2660*/  LDG.E.LTC128B.U16 R9, desc[UR38][R60.64+0x2] ;  /* 0x000002263c097981 */ /* 0x000364000c1e1520 */
.L_x_36:
[----:B------:R-:W-:Y:S05]  /*2670*/  BSYNC B1 ;  /* 0x0000000000017941 */ /* 0x000fea0003800000 */
.L_x_35:
[----:B------:R-:W-:Y:S01]  /*2680*/  IMAD.WIDE.U32 R64, R12, R20, R56 ;  /* 0x000000140c407225 */ /* 0x000fe200078e0038 */
[----:B------:R-:W-:-:S03]  /*2690*/  ISETP.GT.AND P0, PT, R70, 0x8, PT ;  /* 0x000000084600780c */ /* 0x000fc60003f04270 */
[----:B-----5:R-:W-:Y:S01]  /*26a0*/  IMAD.U32 R32, R9, 0x10000, RZ ;  /* 0x0001000009207824 */ /* 0x020fe200078e00ff */
[----:B0-----:R-:W-:Y:S01]  /*26b0*/  IADD3 R53, P4, R54, R64, RZ ;  /* 0x0000004036357210 */ /* 0x001fe20007f9e0ff */
[----:B------:R-:W-:Y:S01]  /*26c0*/  IMAD.IADD R77, R75, 0x1, R65 ;  /* 0x000000014b4d7824 */ /* 0x000fe200078e0241 */
[----:B------:R-:W-:Y:S01]  /*26d0*/  ISETP.GT.AND P3, PT, R3, RZ, P0 ;  /* 0x000000ff0300720c */ /* 0x000fe20000764270 */
[----:B------:R-:W-:Y:S02]  /*26e0*/  FMUL R32, R32, R43 ;  /* 0x0000002b20207220 */ /* 0x000fe40000400000 */
[----:B------:R-:W-:Y:S02]  /*26f0*/  IMAD.X R58, R77, 0x1, R15, P4 ;  /* 0x000000014d3a7824 */ /* 0x000fe400020e060f */
[----:B------:R-:W-:Y:S01]  /*2700*/  FFMA R33, R33, R42, R32 ;  /* 0x0000002a21217223 */ /* 0x000fe20000000020 */
[----:B------:R-:W-:-:S04]  /*2710*/  LEA R32, P4, R53, R4, 0x1 ;  /* 0x0000000435207211 */ /* 0x000fc800078808ff */
[----:B------:R-:W-:Y:S02]  /*2720*/  F2FP.BF16.F32.PACK_AB R59, RZ, R33 ;  /* 0x00000021ff3b723e */ /* 0x000fe400000010ff */
[----:B------:R-:W-:Y:S02]  /*2730*/  LEA.HI.X R33, R53, R5, R58, 0x1, P4 ;  /* 0x0000000535217211 */ /* 0x000fe400020f0c3a */
[----:B------:R-:W-:Y:S01]  /*2740*/  PRMT R53, R9, 0x7610, R53 ;  /* 0x0000761009357816 */ /* 0x000fe20000000035 */
[----:B------:R0:W-:Y:S05]  /*2750*/  @P1 STG.E.U16 desc[UR38][R62.64+0x2], R59 ;  /* 0x0000023b3e001986 */ /* 0x0001ea000c101526 */
[----:B------:R2:W3:Y:S01]  /*2760*/  @P3 LDG.E.LTC128B.U16 R53, desc[UR38][R32.64] ;  /* 0x0000002620353981 */ /* 0x0004e2000c1e1520 */
[C---:B------:R-:W-:Y:S01]  /*2770*/  IMAD.SHL.U32 R69, R45.reuse, 0x2, RZ ;  /* 0x000000022d457824 */ /* 0x040fe200078e00ff */
[----:B------:R-:W-:Y:S01]  /*2780*/  SHF.L.U64.HI R71, R45, 0x1, R46 ;  /* 0x000000012d477819 */ /* 0x000fe2000001022e */
[----:B------:R-:W-:Y:S01]  /*2790*/  BSSY B1, `(.L_x_37) ;  /* 0x0000011000017945 */ /* 0x000fe20003800000 */
[----:B------:R-:W-:-:S05]  /*27a0*/  IADD3 R58, P1, R6, R64, RZ ;  /* 0x00000040063a7210 */ /* 0x000fca0007f3e0ff */
[----:B0-----:R-:W-:Y:S01]  /*27b0*/  IMAD.X R59, R7, 0x1, R77, P1 ;  /* 0x00000001073b7824 */ /* 0x001fe200008e064d */
[----:B------:R-:W-:Y:S01]  /*27c0*/  ISETP.GT.AND P1, PT, R3, 0x1, P0 ;  /* 0x000000010300780c */ /* 0x000fe20000724270 */
[----:B------:R-:W-:-:S03]  /*27d0*/  IMAD.WIDE.U32 R58, R23, R8, R58 ;  /* 0x00000008173a7225 */ /* 0x000fc600078e003a */
[----:B--2---:R-:W-:Y:S01]  /*27e0*/  LEA R32, P5, R58, R4, 0x1 ;  /* 0x000000043a207211 */ /* 0x004fe200078a08ff */
[----:B---3--:R-:W-:-:S04]  /*27f0*/  IMAD.U32 R66, R53, 0x10000, RZ ;  /* 0x0001000035427824 */ /* 0x008fc800078e00ff */
[----:B------:R-:W-:Y:S01]  /*2800*/  FMUL R9, R66, R43 ;  /* 0x0000002b42097220 */ /* 0x000fe20000400000 */
[----:B------:R-:W-:-:S03]  /*2810*/  IADD3 R66, P4, R69, R62, RZ ;  /* 0x0000003e45427210 */ /* 0x000fc60007f9e0ff */
[----:B------:R-:W-:Y:S01]  /*2820*/  FFMA R9, R34, R42, R9 ;  /* 0x0000002a22097223 */ /* 0x000fe20000000009 */
[----:B------:R-:W-:Y:S02]  /*2830*/  IMAD.IADD R34, R73, 0x1, R59 ;  /* 0x0000000149227824 */ /* 0x000fe400078e023b */
[----:B------:R-:W-:Y:S02]  /*2840*/  IMAD.X R67, R71, 0x1, R63, P4 ;  /* 0x0000000147437824 */ /* 0x000fe400020e063f */
[----:B------:R-:W-:Y:S02]  /*2850*/  F2FP.BF16.F32.PACK_AB R9, RZ, R9 ;  /* 0x00000009ff09723e */ /* 0x000fe400000010ff */
[----:B------:R-:W-:-:S03]  /*2860*/  LEA.HI.X R33, R58, R5, R34, 0x1, P5 ;  /* 0x000000053a217211 */ /* 0x000fc600028f0c22 */
[----:B------:R0:W-:Y:S01]  /*2870*/  @P3 STG.E.U16 desc[UR38][R66.64], R9 ;  /* 0x0000000942003986 */ /* 0x0001e2000c101526 */
[----:B------:R-:W-:Y:S05]  /*2880*/  @!P1 BRA `(.L_x_38) ;  /* 0x0000000000049947 */ /* 0x000fea0003800000 */
[----:B------:R2:W5:Y:S02]  /*2890*/  LDG.E.LTC128B.U16 R53, desc[UR38][R32.64+0x2] ;  /* 0x0000022620357981 */ /* 0x000564000c1e1520 */
.L_x_38:
[----:B------:R-:W-:Y:S05]  /*28a0*/  BSYNC B1 ;  /* 0x0000000000017941 */ /* 0x000fea0003800000 */
.L_x_37:
[----:B-----5:R-:W-:Y:S01]  /*28b0*/  IMAD.U32 R34, R53, 0x10000, RZ ;  /* 0x0001000035227824 */ /* 0x020fe200078e00ff */
[----:B------:R-:W-:Y:S01]  /*28c0*/  ISETP.GT.AND P3, PT, R3, 0x8, P2 ;  /* 0x000000080300780c */ /* 0x000fe20001764270 */
[----:B------:R-:W-:Y:S02]  /*28d0*/  BSSY B1, `(.L_x_39) ;  /* 0x0000007000017945 */ /* 0x000fe40003800000 */
[----:B------:R-:W-:-:S04]  /*28e0*/  FMUL R34, R34, R43 ;  /* 0x0000002b22227220 */ /* 0x000fc80000400000 */
[----:B------:R-:W-:-:S05]  /*28f0*/  FFMA R34, R35, R42, R34 ;  /* 0x0000002a23227223 */ /* 0x000fca0000000022 */
[----:B------:R-:W-:-:S05]  /*2900*/  F2FP.BF16.F32.PACK_AB R34, RZ, R34 ;  /* 0x00000022ff22723e */ /* 0x000fca00000010ff */
[----:B------:R3:W-:Y:S01]  /*2910*/  @P1 STG.E.U16 desc[UR38][R66.64+0x2], R34 ;  /* 0x0000022242001986 */ /* 0x0007e2000c101526 */
[----:B------:R-:W-:Y:S05]  /*2920*/  @!P3 BRA `(.L_x_40) ;  /* 0x000000000004b947 */ /* 0x000fea0003800000 */
[----:B------:R4:W5:Y:S02]  /*2930*/  LDG.E.LTC128B.U16 R53, desc[UR38][R60.64+0x10] ;  /* 0x000010263c357981 */ /* 0x000964000c1e1520 */
.L_x_40:
[----:B------:R-:W-:Y:S05]  /*2940*/  BSYNC B1 ;  /* 0x0000000000017941 */ /* 0x000fea0003800000 */
.L_x_39:
[----:B---3-5:R-:W-:Y:S01]  /*2950*/  IMAD.U32 R34, R53, 0x10000, RZ ;  /* 0x0001000035227824 */ /* 0x028fe200078e00ff */
[----:B------:R-:W-:Y:S01]  /*2960*/  ISETP.GT.AND P2, PT, R3, 0x9, P2 ;  /* 0x000000090300780c */ /* 0x000fe20001744270 */
[----:B------:R-:W-:Y:S02]  /*2970*/  BSSY B1, `(.L_x_41) ;  /* 0x0000007000017945 */ /* 0x000fe40003800000 */
[----:B0-----:R-:W-:-:S04]  /*2980*/  FMUL R9, R34, R43 ;  /* 0x0000002b22097220 */ /* 0x001fc80000400000 */
[----:B------:R-:W-:-:S05]  /*2990*/  FFMA R9, R36, R42, R9 ;  /* 0x0000002a24097223 */ /* 0x000fca0000000009 */
[----:B------:R-:W-:-:S05]  /*29a0*/  F2FP.BF16.F32.PACK_AB R9, RZ, R9 ;  /* 0x00000009ff09723e */ /* 0x000fca00000010ff */
[----:B------:R0:W-:Y:S01]  /*29b0*/  @P3 STG.E.U16 desc[UR38][R62.64+0x10], R9 ;  /* 0x000010093e003986 */ /* 0x0001e2000c101526 */
[----:B------:R-:W-:Y:S05]  /*29c0*/  @!P2 BRA `(.L_x_42) ;  /* 0x000000000004a947 */ /* 0x000fea0003800000 */
[----:B------:R3:W5:Y:S02]  /*29d0*/  LDG.E.LTC128B.U16 R53, desc[UR38][R60.64+0x12] ;  /* 0x000012263c357981 */ /* 0x000764000c1e1520 */
.L_x_42:
[----:B------:R-:W-:Y:S05]  /*29e0*/  BSYNC B1 ;  /* 0x0000000000017941 */ /* 0x000fea0003800000 */
.L_x_41:
        /* <DEDUP_REMOVED lines=9> */
.L_x_44:
[----:B------:R-:W-:Y:S05]  /*2a80*/  BSYNC B1 ;  /* 0x0000000000017941 */ /* 0x000fea0003800000 */
.L_x_43:
[----:B0----5:R-:W-:Y:S01]  /*2a90*/  IMAD.U32 R34, R53, 0x10000, RZ ;  /* 0x0001000035227824 */ /* 0x021fe200078e00ff */
        /* <DEDUP_REMOVED lines=8> */
.L_x_46:
[----:B------:R-:W-:Y:S05]  /*2b20*/  BSYNC B1 ;  /* 0x0000000000017941 */ /* 0x000fea0003800000 */
.L_x_45:
[----:B0-2---:R-:W-:Y:S01]  /*2b30*/  IMAD.MOV.U32 R32, RZ, RZ, R64 ;  /* 0x000000ffff207224 */ /* 0x005fe200078e0040 */
[----:B------:R-:W-:Y:S01]  /*2b40*/  ISETP.GT.AND P0, PT, R70, 0x80, PT ;  /* 0x000000804600780c */ /* 0x000fe20003f04270 */
[----:B------:R-:W-:Y:S02]  /*2b50*/  IMAD.MOV.U32 R33, RZ, RZ, R77 ;  /* 0x000000ffff217224 */ /* 0x000fe400078e004d */
[----:B-----5:R-:W-:Y:S01]  /*2b60*/  IMAD.U32 R34, R53, 0x10000, RZ ;  /* 0x0001000035227824 */ /* 0x020fe200078e00ff */
[----:B------:R-:W-:Y:S01]  /*2b70*/  ISETP.GT.AND P2, PT, R3, RZ, P0 ;  /* 0x000000ff0300720c */ /* 0x000fe20000744270 */
[----:B------:R-:W-:-:S04]  /*2b80*/  IMAD.WIDE.U32 R58, R20, 0x78, R32 ;  /* 0x00000078143a7825 */ /* 0x000fc800078e0020 */
[----:B------:R-:W-:Y:S01]  /*2b90*/  FMUL R34, R34, R43 ;  /* 0x0000002b22227220 */ /* 0x000fe20000400000 */
[----:B------:R-:W-:Y:S01]  /*2ba0*/  IMAD R21, R21, 0x78, RZ ;  /* 0x0000007815157824 */ /* 0x000fe200078e02ff */
[----:B------:R-:W-:Y:S02]  /*2bb0*/  IADD3 R9, P3, R54, R58, RZ ;  /* 0x0000003a36097210 */ /* 0x000fe40007f7e0ff */
[----:B------:R-:W-:Y:S01]  /*2bc0*/  FFMA R34, R39, R42, R34 ;  /* 0x0000002a27227223 */ /* 0x000fe20000000022 */
[----:B------:R-:W-:-:S04]  /*2bd0*/  IMAD.IADD R63, R59, 0x1, R21 ;  /* 0x000000013b3f7824 */ /* 0x000fc800078e0215 */
[----:B------:R-:W-:Y:S01]  /*2be0*/  F2FP.BF16.F32.PACK_AB R34, RZ, R34 ;  /* 0x00000022ff22723e */ /* 0x000fe200000010ff */
[----:B------:R-:W-:Y:S01]  /*2bf0*/  IMAD.X R36, R63, 0x1, R15, P3 ;  /* 0x000000013f247824 */ /* 0x000fe200018e060f */
[C---:B------:R-:W-:Y:S02]  /*2c00*/  LEA R32, P3, R9.reuse, R4, 0x1 ;  /* 0x0000000409207211 */ /* 0x040fe400078608ff */
[----:B------:R-:W-:Y:S02]  /*2c10*/  PRMT R35, R34, 0x7610, R35 ;  /* 0x0000761022237816 */ /* 0x000fe40000000023 */
[----:B------:R-:W-:-:S03]  /*2c20*/  LEA.HI.X R33, R9, R5, R36, 0x1, P3 ;  /* 0x0000000509217211 */ /* 0x000fc600018f0c24 */
[----:B------:R0:W-:Y:S04]  /*2c30*/  @P1 STG.E.U16 desc[UR38][R66.64+0x12], R35 ;  /* 0x0000122342001986 */ /* 0x0001e8000c101526 */
[----:B------:R2:W2:Y:S01]  /*2c40*/  @P2 LDG.E.LTC128B.U16 R53, desc[UR38][R32.64] ;  /* 0x0000002620352981 */ /* 0x0004a2000c1e1520 */
[----:B-1-34-:R-:W-:Y:S01]  /*2c50*/  IMAD R61, R11, 0xf0, RZ ;  /* 0x000000f00b3d7824 */ /* 0x01afe200078e02ff */
[----:B------:R-:W-:Y:S01]  /*2c60*/  ISETP.GT.AND P3, PT, R3, 0x1, P0 ;  /* 0x000000010300780c */ /* 0x000fe20000764270 */
[----:B------:R-:W-:Y:S01]  /*2c70*/  BSSY B1, `(.L_x_47) ;  /* 0x0000016000017945 */ /* 0x000fe20003800000 */
[----:B0-----:R-:W-:-:S04]  /*2c80*/  IMAD.WIDE.U32 R34, R20, 0x78, R56 ;  /* 0x0000007814227825 */ /* 0x001fc800078e0038 */
[----:B------:R-:W-:Y:S01]  /*2c90*/  IMAD.WIDE.U32 R66, R10, 0xf0, R66 ;  /* 0x000000f00a427825 */ /* 0x000fe200078e0042 */
[----:B--2---:R-:W-:-:S03]  /*2ca0*/  IADD3 R32, P4, R56, R34, RZ ;  /* 0x0000002238207210 */ /* 0x004fc60007f9e0ff */
[----:B------:R-:W-:Y:S02]  /*2cb0*/  IMAD.IADD R35, R21, 0x1, R35 ;  /* 0x0000000115237824 */ /* 0x000fe400078e0223 */
[----:B------:R-:W-:Y:S02]  /*2cc0*/  IMAD.IADD R11, R67, 0x1, R61 ;  /* 0x00000001430b7824 */ /* 0x000fe400078e023d */
[----:B------:R-:W-:-:S03]  /*2cd0*/  IMAD.WIDE.U32 R36, R12, R20, R34 ;  /* 0x000000140c247225 */ /* 0x000fc600078e0022 */
[----:B------:R-:W-:-:S04]  /*2ce0*/  IADD3 R36, P1, R6, R36, RZ ;  /* 0x0000002406247210 */ /* 0x000fc80007f3e0ff */
[----:B------:R-:W-:-:S03]  /*2cf0*/  IADD3.X R37, R7, R75, R37, P1, !PT ;  /* 0x0000004b07257210 */ /* 0x000fc60000ffe425 */
[----:B------:R-:W-:-:S04]  /*2d00*/  IMAD.WIDE.U32 R36, R23, R8, R36 ;  /* 0x0000000817247225 */ /* 0x000fc800078e0024 */
[----:B------:R-:W-:-:S04]  /*2d10*/  IMAD.U32 R38, R53, 0x10000, RZ ;  /* 0x0001000035267824 */ /* 0x000fc800078e00ff */
[----:B------:R-:W-:Y:S01]  /*2d20*/  FMUL R9, R38, R43 ;  /* 0x0000002b26097220 */ /* 0x000fe20000400000 */
[----:B------:R-:W-:-:S03]  /*2d30*/  LEA R38, P1, R36, R4, 0x1 ;  /* 0x0000000424267211 */ /* 0x000fc600078208ff */
[----:B------:R-:W-:-:S05]  /*2d40*/  FFMA R9, R24, R42, R9 ;  /* 0x0000002a18097223 */ /* 0x000fca0000000009 */
[----:B------:R-:W-:Y:S01]  /*2d50*/  F2FP.BF16.F32.PACK_AB R10, RZ, R9 ;  /* 0x00000009ff0a723e */ /* 0x000fe200000010ff */
[----:B------:R-:W-:-:S03]  /*2d60*/  IMAD.IADD R9, R73, 0x1, R37 ;  /* 0x0000000149097824 */ /* 0x000fc600078e0225 */
[----:B------:R-:W-:Y:S01]  /*2d70*/  PRMT R21, R10, 0x7610, R21 ;  /* 0x000076100a157816 */ /* 0x000fe20000000015 */
[----:B------:R-:W-:Y:S01]  /*2d80*/  @P2 IMAD.MOV.U32 R10, RZ, RZ, R66 ;  /* 0x000000ffff0a2224 */ /* 0x000fe200078e0042 */
[----:B------:R-:W-:-:S04]  /*2d90*/  LEA.HI.X R39, R36, R5, R9, 0x1, P1 ;  /* 0x0000000524277211 */ /* 0x000fc800008f0c09 */
[----:B------:R0:W-:Y:S01]  /*2da0*/  @P2 STG.E.U16 desc[UR38][R10.64], R21 ;  /* 0x000000150a002986 */ /* 0x0001e2000c101526 */
[----:B------:R-:W-:Y:S05]  /*2db0*/  @!P3 BRA `(.L_x_48) ;  /* 0x000000000004b947 */ /* 0x000fea0003800000 */
[----:B------:R1:W5:Y:S02]  /*2dc0*/  LDG.E.LTC128B.U16 R53, desc[UR38][R38.64+0x2] ;  /* 0x0000022626357981 */ /* 0x000364000c1e1520 */
.L_x_48:
[----:B------:R-:W-:Y:S05]  /*2dd0*/  BSYNC B1 ;  /* 0x0000000000017941 */ /* 0x000fea0003800000 */
.L_x_47:
[----:B-----5:R-:W-:Y:S01]  /*2de0*/  IMAD.U32 R14, R53, 0x10000, RZ ;  /* 0x00010000350e7824 */ /* 0x020fe200078e00ff */
[----:B------:R-:W-:Y:S01]  /*2df0*/  ISETP.GT.AND P1, PT, R70, 0x88, PT ;  /* 0x000000884600780c */ /* 0x000fe20003f24270 */
[----:B------:R-:W-:Y:S01]  /*2e00*/  @P3 IMAD.MOV.U32 R24, RZ, RZ, R66 ;  /* 0x000000ffff183224 */ /* 0x000fe200078e0042 */
[----:B------:R-:W-:Y:S01]  /*2e10*/  BSSY B1, `(.L_x_49) ;  /* 0x0000010000017945 */ /* 0x000fe20003800000 */
[----:B------:R-:W-:Y:S01]  /*2e20*/  FMUL R14, R14, R43 ;  /* 0x0000002b0e0e7220 */ /* 0x000fe20000400000 */
[----:B------:R-:W-:Y:S01]  /*2e30*/  IMAD.X R33, R35, 0x1, R57, P4 ;  /* 0x0000000123217824 */ /* 0x000fe200020e0639 */
[----:B------:R-:W-:Y:S02]  /*2e40*/  IADD3 R54, P2, P4, R54, R58, R56 ;  /* 0x0000003a36367210 */ /* 0x000fe40007c5e038 */
[----:B------:R-:W-:Y:S01]  /*2e50*/  FFMA R14, R25, R42, R14 ;  /* 0x0000002a190e7223 */ /* 0x000fe2000000000e */
[----:B------:R-:W-:Y:S01]  /*2e60*/  @P3 IMAD.MOV.U32 R25, RZ, RZ, R11 ;  /* 0x000000ffff193224 */ /* 0x000fe200078e000b */
[----:B------:R-:W-:Y:S01]  /*2e70*/  IADD3.X R15, R15, R63, R57, P2, P4 ;  /* 0x0000003f0f0f7210 */ /* 0x000fe200017e8439 */
[----:B0-----:R-:W-:Y:S01]  /*2e80*/  IMAD.WIDE.U32 R20, R12, R20, R32 ;  /* 0x000000140c147225 */ /* 0x001fe200078e0020 */
[----:B------:R-:W-:-:S02]  /*2e90*/  ISETP.GT.AND P2, PT, R3, RZ, P1 ;  /* 0x000000ff0300720c */ /* 0x000fc40000f44270 */
[----:B------:R-:W-:Y:S02]  /*2ea0*/  F2FP.BF16.F32.PACK_AB R9, RZ, R14 ;  /* 0x0000000eff09723e */ /* 0x000fe400000010ff */
[----:B------:R-:W-:Y:S02]  /*2eb0*/  LEA R12, P4, R54, R4, 0x1 ;  /* 0x00000004360c7211 */ /* 0x000fe400078808ff */
[----:B------:R-:W-:Y:S01]  /*2ec0*/  IADD3 R14, P5, R6, R20, RZ ;  /* 0x00000014060e7210 */ /* 0x000fe20007fbe0ff */
[----:B------:R0:W-:Y:S01]  /*2ed0*/  @P3 STG.E.U16 desc[UR38][R24.64+0x2], R9 ;  /* 0x0000020918003986 */ /* 0x0001e2000c101526 */
[----:B------:R-:W-:-:S05]  /*2ee0*/  LEA.HI.X R13, R54, R5, R15, 0x1, P4 ;  /* 0x00000005360d7211 */ /* 0x000fca00020f0c0f */
[----:B------:R-:W-:Y:S06]  /*2ef0*/  @!P2 BRA `(.L_x_50) ;  /* 0x000000000004a947 */ /* 0x000fec0003800000 */
[----:B------:R2:W5:Y:S02]  /*2f00*/  LDG.E.LTC128B.U16 R53, desc[UR38][R12.64] ;  /* 0x000000260c357981 */ /* 0x000564000c1e1520 */
.L_x_50:
[----:B------:R-:W-:Y:S05]  /*2f10*/  BSYNC B1 ;  /* 0x0000000000017941 */ /* 0x000fea0003800000 */
.L_x_49:
[----:B-----5:R-:W-:Y:S01]  /*2f20*/  IMAD.U32 R6, R53, 0x10000, RZ ;  /* 0x0001000035067824 */ /* 0x020fe200078e00ff */
[----:B------:R-:W-:Y:S01]  /*2f30*/  IADD3.X R15, R7, R75, R21, P5, !PT ;  /* 0x0000004b070f7210 */ /* 0x000fe20002ffe415 */
[----:B------:R-:W-:Y:S01]  /*2f40*/  BSSY B1, `(.L_x_51) ;  /* 0x000000e000017945 */ /* 0x000fe20003800000 */
[----:B------:R-:W-:Y:S01]  /*2f50*/  ISETP.GT.AND P3, PT, R3, 0x1, P1 ;  /* 0x000000010300780c */ /* 0x000fe20000f64270 */
[----:B------:R-:W-:Y:S01]  /*2f60*/  FMUL R7, R6, R43 ;  /* 0x0000002b06077220 */ /* 0x000fe20000400000 */
[----:B------:R-:W-:Y:S01]  /*2f70*/  IADD3 R6, P4, R69, R66, RZ ;  /* 0x0000004245067210 */ /* 0x000fe20007f9e0ff */
[----:B0-----:R-:W-:-:S04]  /*2f80*/  IMAD.WIDE.U32 R8, R23, R8, R14 ;  /* 0x0000000817087225 */ /* 0x001fc800078e000e */
[----:B------:R-:W-:Y:S01]  /*2f90*/  FFMA R7, R26, R42, R7 ;  /* 0x0000002a1a077223 */ /* 0x000fe20000000007 */
[----:B------:R-:W-:Y:S01]  /*2fa0*/  IMAD.IADD R9, R73, 0x1, R9 ;  /* 0x0000000149097824 */ /* 0x000fe200078e0209 */
[----:B------:R-:W-:-:S03]  /*2fb0*/  LEA R10, P5, R8, R4, 0x1 ;  /* 0x00000004080a7211 */ /* 0x000fc600078a08ff */
[----:B------:R-:W-:Y:S01]  /*2fc0*/  F2FP.BF16.F32.PACK_AB R4, RZ, R7 ;  /* 0x00000007ff04723e */ /* 0x000fe200000010ff */
[----:B------:R-:W-:Y:S01]  /*2fd0*/  IMAD.X R7, R11, 0x1, R71, P4 ;  /* 0x000000010b077824 */ /* 0x000fe200020e0647 */
[----:B------:R-:W-:-:S04]  /*2fe0*/  LEA.HI.X R11, R8, R5, R9, 0x1, P5 ;  /* 0x00000005080b7211 */ /* 0x000fc800028f0c09 */
[----:B------:R0:W-:Y:S01]  /*2ff0*/  @P2 STG.E.U16 desc[UR38][R6.64], R4 ;  /* 0x0000000406002986 */ /* 0x0001e2000c101526 */
[----:B------:R-:W-:Y:S05]  /*3000*/  @!P3 BRA `(.L_x_52) ;  /* 0x000000000004b947 */ /* 0x000fea0003800000 */
[----:B------:R3:W5:Y:S02]  /*3010*/  LDG.E.LTC128B.U16 R53, desc[UR38][R10.64+0x2] ;  /* 0x000002260a357981 */ /* 0x000764000c1e1520 */
.L_x_52:
[----:B------:R-:W-:Y:S05]  /*3020*/  BSYNC B1 ;  /* 0x0000000000017941 */ /* 0x000fea0003800000 */
.L_x_51:
        /* <DEDUP_REMOVED lines=9> */
.L_x_54:
[----:B------:R-:W-:Y:S05]  /*30c0*/  BSYNC B1 ;  /* 0x0000000000017941 */ /* 0x000fea0003800000 */
.L_x_53:
[----:B0----5:R-:W-:Y:S01]  /*30d0*/  IMAD.U32 R4, R53, 0x10000, RZ ;  /* 0x0001000035047824 */ /* 0x021fe200078e00ff */
[----:B------:R-:W-:Y:S01]  /*30e0*/  ISETP.GT.AND P0, PT, R3, 0x9, P0 ;  /* 0x000000090300780c */ /* 0x000fe20000704270 */
[----:B------:R-:W-:Y:S02]  /*30f0*/  BSSY B1, `(.L_x_55) ;  /* 0x000000a000017945 */ /* 0x000fe40003800000 */
[----:B------:R-:W-:-:S04]  /*3100*/  FMUL R5, R4, R43 ;  /* 0x0000002b04057220 */ /* 0x000fc80000400000 */
[----:B------:R-:W-:-:S05]  /*3110*/  FFMA R5, R28, R42, R5 ;  /* 0x0000002a1c057223 */ /* 0x000fca0000000005 */
[----:B------:R-:W-:Y:S01]  /*3120*/  F2FP.BF16.F32.PACK_AB R4, RZ, R5 ;  /* 0x00000005ff04723e */ /* 0x000fe200000010ff */
[----:B------:R-:W-:-:S03]  /*3130*/  IMAD.IADD R5, R61, 0x1, R67 ;  /* 0x000000013d057824 */ /* 0x000fc600078e0243 */
[----:B------:R-:W-:Y:S01]  /*3140*/  PRMT R6, R4, 0x7610, R6 ;  /* 0x0000761004067816 */ /* 0x000fe20000000006 */
[----:B------:R-:W-:-:S05]  /*3150*/  @P2 IMAD.MOV.U32 R4, RZ, RZ, R66 ;  /* 0x000000ffff042224 */ /* 0x000fca00078e0042 */
[----:B------:R0:W-:Y:S01]  /*3160*/  @P2 STG.E.U16 desc[UR38][R4.64+0x10], R6 ;  /* 0x0000100604002986 */ /* 0x0001e2000c101526 */
[----:B------:R-:W-:Y:S05]  /*3170*/  @!P0 BRA `(.L_x_56) ;  /* 0x0000000000048947 */ /* 0x000fea0003800000 */
[----:B------:R0:W5:Y:S02]  /*3180*/  LDG.E.LTC128B.U16 R53, desc[UR38][R38.64+0x12] ;  /* 0x0000122626357981 */ /* 0x000164000c1e1520 */
.L_x_56:
[----:B------:R-:W-:Y:S05]  /*3190*/  BSYNC B1 ;  /* 0x0000000000017941 */ /* 0x000fea0003800000 */
.L_x_55:
[----:B0----5:R-:W-:Y:S01]  /*31a0*/  IMAD.U32 R6, R53, 0x10000, RZ ;  /* 0x0001000035067824 */ /* 0x021fe200078e00ff */
[----:B------:R-:W-:Y:S01]  /*31b0*/  ISETP.GT.AND P2, PT, R3, 0x8, P1 ;  /* 0x000000080300780c */ /* 0x000fe20000f44270 */
[----:B------:R-:W-:Y:S01]  /*31c0*/  @P0 IMAD.MOV.U32 R7, RZ, RZ, R5 ;  /* 0x000000ffff070224 */ /* 0x000fe200078e0005 */
[----:B------:R-:W-:Y:S01]  /*31d0*/  BSSY B1, `(.L_x_57) ;  /* 0x0000009000017945 */ /* 0x000fe20003800000 */
[----:B------:R-:W-:-:S04]  /*31e0*/  FMUL R6, R6, R43 ;  /* 0x0000002b06067220 */ /* 0x000fc80000400000 */
[----:B------:R-:W-:-:S05]  /*31f0*/  FFMA R6, R29, R42, R6 ;  /* 0x0000002a1d067223 */ /* 0x000fca0000000006 */
[----:B------:R-:W-:-:S04]  /*3200*/  F2FP.BF16.F32.PACK_AB R6, RZ, R6 ;  /* 0x00000006ff06723e */ /* 0x000fc800000010ff */
[----:B------:R-:W-:Y:S01]  /*3210*/  PRMT R8, R6, 0x7610, R8 ;  /* 0x0000761006087816 */ /* 0x000fe20000000008 */
[----:B------:R-:W-:-:S05]  /*3220*/  @P0 IMAD.MOV.U32 R6, RZ, RZ, R66 ;  /* 0x000000ffff060224 */ /* 0x000fca00078e0042 */
[----:B------:R0:W-:Y:S01]  /*3230*/  @P0 STG.E.U16 desc[UR38][R6.64+0x12], R8 ;  /* 0x0000120806000986 */ /* 0x0001e2000c101526 */
[----:B------:R-:W-:Y:S05]  /*3240*/  @!P2 BRA `(.L_x_58) ;  /* 0x000000000004a947 */ /* 0x000fea0003800000 */
[----:B------:R0:W5:Y:S02]  /*3250*/  LDG.E.LTC128B.U16 R53, desc[UR38][R10.64+0x10] ;  /* 0x000010260a357981 */ /* 0x000164000c1e1520 */
.L_x_58:
[----:B------:R-:W-:Y:S05]  /*3260*/  BSYNC B1 ;  /* 0x0000000000017941 */ /* 0x000fea0003800000 */
.L_x_57:
[----:B-----5:R-:W-:Y:S01]  /*3270*/  IMAD.U32 R4, R53, 0x10000, RZ ;  /* 0x0001000035047824 */ /* 0x020fe200078e00ff */
[----:B------:R-:W-:Y:S01]  /*3280*/  ISETP.GT.AND P1, PT, R3, 0x9, P1 ;  /* 0x000000090300780c */ /* 0x000fe20000f24270 */
[----:B------:R-:W-:Y:S02]  /*3290*/  BSSY B1, `(.L_x_59) ;  /* 0x0000009000017945 */ /* 0x000fe40003800000 */
[----:B0-----:R-:W-:Y:S01]  /*32a0*/  FMUL R7, R4, R43 ;  /* 0x0000002b04077220 */ /* 0x001fe20000400000 */
[----:B------:R-:W-:-:S03]  /*32b0*/  IADD3 R4, P0, R69, R66, RZ ;  /* 0x0000004245047210 */ /* 0x000fc60007f1e0ff */
[----:B------:R-:W-:Y:S02]  /*32c0*/  FFMA R7, R30, R42, R7 ;  /* 0x0000002a1e077223 */ /* 0x000fe40000000007 */
[----:B------:R-:W-:-:S03]  /*32d0*/  IMAD.X R5, R5, 0x1, R71, P0 ;  /* 0x0000000105057824 */ /* 0x000fc600000e0647 */
[----:B------:R-:W-:-:S05]  /*32e0*/  F2FP.BF16.F32.PACK_AB R7, RZ, R7 ;  /* 0x00000007ff07723e */ /* 0x000fca00000010ff */
[----:B------:R0:W-:Y:S01]  /*32f0*/  @P2 STG.E.U16 desc[UR38][R4.64+0x10], R7 ;  /* 0x0000100704002986 */ /* 0x0001e2000c101526 */
[----:B------:R-:W-:Y:S05]  /*3300*/  @!P1 BRA `(.L_x_60) ;  /* 0x0000000000049947 */ /* 0x000fea0003800000 */
[----:B------:R0:W5:Y:S02]  /*3310*/  LDG.E.LTC128B.U16 R53, desc[UR38][R10.64+0x12] ;  /* 0x000012260a357981 */ /* 0x000164000c1e1520 */
.L_x_60:
[----:B------:R-:W-:Y:S05]  /*3320*/  BSYNC B1 ;  /* 0x0000000000017941 */ /* 0x000fea0003800000 */
.L_x_59:
[----:B------:R-:W-:Y:S05]  /*3330*/  @!P1 BRA `(.L_x_61) ;  /* 0x0000000400749947 */ /* 0x000fea0003800000 */
[----:B-----5:R-:W-:-:S04]  /*3340*/  IMAD.U32 R6, R53, 0x10000, RZ ;  /* 0x0001000035067824 */ /* 0x020fc800078e00ff */
[----:B------:R-:W-:-:S04]  /*3350*/  FMUL R6, R6, R43 ;  /* 0x0000002b06067220 */ /* 0x000fc80000400000 */
[----:B------:R-:W-:-:S05]  /*3360*/  FFMA R6, R31, R42, R6 ;  /* 0x0000002a1f067223 */ /* 0x000fca0000000006 */
[----:B------:R-:W-:-:S05]  /*3370*/  F2FP.BF16.F32.PACK_AB R6, RZ, R6 ;  /* 0x00000006ff06723e */ /* 0x000fca00000010ff */
[----:B------:R0:W-:Y:S01]  /*3380*/  STG.E.U16 desc[UR38][R4.64+0x12], R6 ;  /* 0x0000120604007986 */ /* 0x0001e2000c101526 */
[----:B------:R-:W-:Y:S05]  /*3390*/  BRA `(.L_x_61) ;  /* 0x00000004005c7947 */ /* 0x000fea0003800000 */
.L_x_34:
[----:B------:R-:W-:Y:S01]  /*33a0*/  ISETP.GT.AND P4, PT, R3, 0x1, P2 ;  /* 0x000000010300780c */ /* 0x000fe20001784270 */
[----:B------:R-:W-:Y:S01]  /*33b0*/  ULDC.64 UR4, c[0x0][0x5c0] ;  /* 0x0001700000047ab9 */ /* 0x000fe20000000a00 */
[-C--:B------:R-:W-:Y:S01]  /*33c0*/  FMUL R33, R33, R42.reuse ;  /* 0x0000002a21217220 */ /* 0x080fe20000400000 */
[----:B------:R-:W-:Y:S01]  /*33d0*/  LEA R6, P1, R60, UR4, 0x1 ;  /* 0x000000043c067c11 */ /* 0x000fe2000f8208ff */
[C---:B------:R-:W-:Y:S01]  /*33e0*/  IMAD.SHL.U32 R21, R45.reuse, 0x2, RZ ;  /* 0x000000022d157824 */ /* 0x040fe200078e00ff */
[----:B------:R-:W-:Y:S01]  /*33f0*/  SHF.L.U64.HI R15, R45, 0x1, R46 ;  /* 0x000000012d0f7819 */ /* 0x000fe2000001022e */
[-C--:B------:R-:W-:Y:S01]  /*3400*/  FMUL R32, R32, R42.reuse ;  /* 0x0000002a20207220 */ /* 0x080fe20000400000 */
[----:B------:R-:W-:Y:S01]  /*3410*/  LEA.HI.X R7, R60, UR5, R63, 0x1, P1 ;  /* 0x000000053c077c11 */ /* 0x000fe200088f0c3f */
[-C--:B------:R-:W-:Y:S01]  /*3420*/  FMUL R34, R34, R42.reuse ;  /* 0x0000002a22227220 */ /* 0x080fe20000400000 */
[----:B------:R-:W-:Y:S01]  /*3430*/  F2FP.BF16.F32.PACK_AB R33, RZ, R33 ;  /* 0x00000021ff21723e */ /* 0x000fe200000010ff */
[-C--:B------:R-:W-:Y:S01]  /*3440*/  FMUL R35, R35, R42.reuse ;  /* 0x0000002a23237220 */ /* 0x080fe20000400000 */
[----:B------:R-:W-:Y:S01]  /*3450*/  ISETP.GT.AND P3, PT, R70, 0x8, PT ;  /* 0x000000084600780c */ /* 0x000fe20003f64270 */
[----:B------:R-:W-:Y:S01]  /*3460*/  FMUL R36, R36, R42 ;  /* 0x0000002a24247220 */ /* 0x000fe20000400000 */
[----:B------:R-:W-:Y:S01]  /*3470*/  F2FP.BF16.F32.PACK_AB R32, RZ, R32 ;  /* 0x00000020ff20723e */ /* 0x000fe200000010ff */
[----:B------:R-:W-:Y:S01]  /*3480*/  @P4 STG.E.U16 desc[UR38][R6.64+0x2], R33 ;  /* 0x0000022106004986 */ /* 0x000fe2000c101526 */
[----:B------:R-:W-:Y:S01]  /*3490*/  IADD3 R8, P4, R21, R6, RZ ;  /* 0x0000000615087210 */ /* 0x000fe20007f9e0ff */
[-C--:B------:R-:W-:Y:S01]  /*34a0*/  FMUL R37, R37, R42.reuse ;  /* 0x0000002a25257220 */ /* 0x080fe20000400000 */
[C---:B------:R-:W-:Y:S01]  /*34b0*/  ISETP.GT.AND P1, PT, R3.reuse, RZ, P3 ;  /* 0x000000ff0300720c */ /* 0x040fe20001f24270 */
[----:B------:R-:W-:Y:S01]  /*34c0*/  @P0 STG.E.U16 desc[UR38][R6.64], R32 ;  /* 0x0000002006000986 */ /* 0x000fe2000c101526 */
[----:B------:R-:W-:Y:S01]  /*34d0*/  ISETP.GT.AND P5, PT, R3, 0x1, P3 ;  /* 0x000000010300780c */ /* 0x000fe20001fa4270 */
[----:B------:R-:W-:Y:S01]  /*34e0*/  IMAD.X R9, R15, 0x1, R7, P4 ;  /* 0x000000010f097824 */ /* 0x000fe200020e0607 */
[----:B------:R-:W-:Y:S01]  /*34f0*/  ISETP.GT.AND P4, PT, R3, 0x8, P2 ;  /* 0x000000080300780c */ /* 0x000fe20001784270 */
[----:B------:R-:W-:Y:S01]  /*3500*/  FMUL R38, R38, R42 ;  /* 0x0000002a26267220 */ /* 0x000fe20000400000 */
[----:B------:R-:W-:Y:S01]  /*3510*/  F2FP.BF16.F32.PACK_AB R34, RZ, R34 ;  /* 0x00000022ff22723e */ /* 0x000fe200000010ff */
[-C--:B------:R-:W-:Y:S01]  /*3520*/  FMUL R39, R39, R42.reuse ;  /* 0x0000002a27277220 */ /* 0x080fe20000400000 */
[----:B------:R-:W-:Y:S01]  /*3530*/  F2FP.BF16.F32.PACK_AB R35, RZ, R35 ;  /* 0x00000023ff23723e */ /* 0x000fe200000010ff */
[----:B------:R-:W-:Y:S01]  /*3540*/  FMUL R24, R24, R42 ;  /* 0x0000002a18187220 */ /* 0x000fe20000400000 */
[----:B------:R-:W-:Y:S01]  /*3550*/  F2FP.BF16.F32.PACK_AB R36, RZ, R36 ;  /* 0x00000024ff24723e */ /* 0x000fe200000010ff */
[----:B------:R-:W-:Y:S01]  /*3560*/  IMAD R23, R11, 0xf0, RZ ;  /* 0x000000f00b177824 */ /* 0x000fe200078e02ff */
[C---:B------:R-:W-:Y:S01]  /*3570*/  ISETP.GT.AND P2, PT, R3.reuse, 0x9, P2 ;  /* 0x000000090300780c */ /* 0x040fe20001744270 */
[----:B------:R-:W-:Y:S01]  /*3580*/  @P1 STG.E.U16 desc[UR38][R8.64], R34 ;  /* 0x0000002208001986 */ /* 0x000fe2000c101526 */
[----:B------:R-:W-:Y:S01]  /*3590*/  ISETP.GT.AND P1, PT, R70, 0x80, PT ;  /* 0x000000804600780c */ /* 0x000fe20003f24270 */
[----:B------:R-:W-:Y:S01]  /*35a0*/  IMAD.WIDE.U32 R10, R10, 0xf0, R8 ;  /* 0x000000f00a0a7825 */ /* 0x000fe200078e0008 */
[----:B------:R-:W-:Y:S01]  /*35b0*/  F2FP.BF16.F32.PACK_AB R37, RZ, R37 ;  /* 0x00000025ff25723e */ /* 0x000fe200000010ff */
[----:B------:R-:W-:Y:S01]  /*35c0*/  @P5 STG.E.U16 desc[UR38][R8.64+0x2], R35 ;  /* 0x0000022308005986 */ /* 0x000fe2000c101526 */
[----:B------:R-:W-:Y:S01]  /*35d0*/  ISETP.GT.AND P5, PT, R3, RZ, P1 ;  /* 0x000000ff0300720c */ /* 0x000fe20000fa4270 */
[----:B------:R-:W-:Y:S01]  /*35e0*/  IMAD.IADD R5, R23, 0x1, R11 ;  /* 0x0000000117057824 */ /* 0x000fe200078e020b */
[----:B------:R-:W-:Y:S01]  /*35f0*/  F2FP.BF16.F32.PACK_AB R38, RZ, R38 ;  /* 0x00000026ff26723e */ /* 0x000fe200000010ff */
[----:B------:R-:W-:Y:S01]  /*3600*/  @P4 STG.E.U16 desc[UR38][R6.64+0x10], R36 ;  /* 0x0000102406004986 */ /* 0x000fe2000c101526 */
[----:B------:R-:W-:Y:S01]  /*3610*/  ISETP.GT.AND P4, PT, R3, 0x8, P3 ;  /* 0x000000080300780c */ /* 0x000fe20001f84270 */
[-C--:B------:R-:W-:Y:S01]  /*3620*/  FMUL R25, R25, R42.reuse ;  /* 0x0000002a19197220 */ /* 0x080fe20000400000 */
[----:B------:R-:W-:Y:S01]  /*3630*/  ISETP.GT.AND P3, PT, R3, 0x9, P3 ;  /* 0x000000090300780c */ /* 0x000fe20001f64270 */
[----:B------:R0:W-:Y:S01]  /*3640*/  @P2 STG.E.U16 desc[UR38][R6.64+0x12], R37 ;  /* 0x0000122506002986 */ /* 0x0001e2000c101526 */
[----:B------:R-:W-:Y:S01]  /*3650*/  F2FP.BF16.F32.PACK_AB R39, RZ, R39 ;  /* 0x00000027ff27723e */ /* 0x000fe200000010ff */
[-C--:B------:R-:W-:Y:S01]  /*3660*/  FMUL R26, R26, R42.reuse ;  /* 0x0000002a1a1a7220 */ /* 0x080fe20000400000 */
[----:B------:R-:W-:Y:S01]  /*3670*/  ISETP.GT.AND P0, PT, R70, 0x88, PT ;  /* 0x000000884600780c */ /* 0x000fe20003f04270 */
[----:B------:R-:W-:Y:S01]  /*3680*/  FMUL R27, R27, R42 ;  /* 0x0000002a1b1b7220 */ /* 0x000fe20000400000 */
[----:B------:R-:W-:Y:S01]  /*3690*/  F2FP.BF16.F32.PACK_AB R24, RZ, R24 ;  /* 0x00000018ff18723e */ /* 0x000fe200000010ff */
[----:B------:R-:W-:Y:S01]  /*36a0*/  @P5 IMAD.MOV.U32 R4, RZ, RZ, R10 ;  /* 0x000000ffff045224 */ /* 0x000fe200078e000a */
[----:B------:R-:W-:Y:S01]  /*36b0*/  F2FP.BF16.F32.PACK_AB R25, RZ, R25 ;  /* 0x00000019ff19723e */ /* 0x000fe200000010ff */
[----:B------:R-:W-:Y:S01]  /*36c0*/  FMUL R28, R28, R42 ;  /* 0x0000002a1c1c7220 */ /* 0x000fe20000400000 */
[----:B------:R-:W-:Y:S01]  /*36d0*/  F2FP.BF16.F32.PACK_AB R26, RZ, R26 ;  /* 0x0000001aff1a723e */ /* 0x000fe200000010ff */
[----:B------:R-:W-:Y:S01]  /*36e0*/  @P4 STG.E.U16 desc[UR38][R8.64+0x10], R38 ;  /* 0x0000102608004986 */ /* 0x000fe2000c101526 */
[----:B------:R-:W-:Y:S01]  /*36f0*/  ISETP.GT.AND P4, PT, R3, 0x1, P1 ;  /* 0x000000010300780c */ /* 0x000fe20000f84270 */
[-C--:B------:R-:W-:Y:S01]  /*3700*/  FMUL R29, R29, R42.reuse ;  /* 0x0000002a1d1d7220 */ /* 0x080fe20000400000 */
[C---:B------:R-:W-:Y:S01]  /*3710*/  ISETP.GT.AND P2, PT, R3.reuse, 0x8, P1 ;  /* 0x000000080300780c */ /* 0x040fe20000f44270 */
[----:B------:R1:W-:Y:S01]  /*3720*/  @P3 STG.E.U16 desc[UR38][R8.64+0x12], R39 ;  /* 0x0000122708003986 */ /* 0x0003e2000c101526 */
[C---:B------:R-:W-:Y:S01]  /*3730*/  ISETP.GT.AND P3, PT, R3.reuse, RZ, P0 ;  /* 0x000000ff0300720c */ /* 0x040fe20000764270 */
[----:B------:R-:W-:Y:S01]  /*3740*/  FMUL R30, R30, R42 ;  /* 0x0000002a1e1e7220 */ /* 0x000fe20000400000 */
[----:B------:R-:W-:Y:S01]  /*3750*/  ISETP.GT.AND P1, PT, R3, 0x9, P1 ;  /* 0x000000090300780c */ /* 0x000fe20000f24270 */
[----:B------:R2:W-:Y:S01]  /*3760*/  @P5 STG.E.U16 desc[UR38][R4.64], R24 ;  /* 0x0000001804005986 */ /* 0x0005e2000c101526 */
[----:B0-----:R-:W-:Y:S01]  /*3770*/  IADD3 R6, P5, R21, R10, RZ ;  /* 0x0000000a15067210 */ /* 0x001fe20007fbe0ff */
[----:B------:R-:W-:Y:S01]  /*3780*/  FMUL R31, R31, R42 ;  /* 0x0000002a1f1f7220 */ /* 0x000fe20000400000 */
[----:B------:R-:W-:-:S02]  /*3790*/  F2FP.BF16.F32.PACK_AB R27, RZ, R27 ;  /* 0x0000001bff1b723e */ /* 0x000fc400000010ff */
[----:B------:R-:W-:Y:S01]  /*37a0*/  F2FP.BF16.F32.PACK_AB R28, RZ, R28 ;  /* 0x0000001cff1c723e */ /* 0x000fe200000010ff */
[--C-:B------:R-:W-:Y:S01]  /*37b0*/  @P4 IMAD.MOV.U32 R12, RZ, RZ, R10.reuse ;  /* 0x000000ffff0c4224 */ /* 0x100fe200078e000a */
[----:B------:R-:W-:Y:S01]  /*37c0*/  F2FP.BF16.F32.PACK_AB R29, RZ, R29 ;  /* 0x0000001dff1d723e */ /* 0x000fe200000010ff */
[--C-:B------:R-:W-:Y:S01]  /*37d0*/  @P4 IMAD.MOV.U32 R13, RZ, RZ, R5.reuse ;  /* 0x000000ffff0d4224 */ /* 0x100fe200078e0005 */
[----:B------:R-:W-:Y:S01]  /*37e0*/  F2FP.BF16.F32.PACK_AB R30, RZ, R30 ;  /* 0x0000001eff1e723e */ /* 0x000fe200000010ff */
[--C-:B------:R-:W-:Y:S01]  /*37f0*/  IMAD.X R7, R15, 0x1, R5.reuse, P5 ;  /* 0x000000010f077824 */ /* 0x100fe200028e0605 */
[----:B-1----:R-:W-:Y:S01]  /*3800*/  IADD3 R8, P5, R21, R10, RZ ;  /* 0x0000000a15087210 */ /* 0x002fe20007fbe0ff */
[----:B--2---:R-:W-:Y:S01]  /*3810*/  @P2 IMAD.MOV.U32 R4, RZ, RZ, R10 ;  /* 0x000000ffff042224 */ /* 0x004fe200078e000a */
[----:B------:R-:W-:Y:S01]  /*3820*/  @P4 STG.E.U16 desc[UR38][R12.64+0x2], R25 ;  /* 0x000002190c004986 */ /* 0x000fe2000c101526 */
[C---:B------:R-:W-:Y:S01]  /*3830*/  ISETP.GT.AND P4, PT, R3.reuse, 0x1, P0 ;  /* 0x000000010300780c */ /* 0x040fe20000784270 */
[----:B------:R-:W-:Y:S01]  /*3840*/  @P1 IMAD.MOV.U32 R11, RZ, RZ, R5 ;  /* 0x000000ffff0b1224 */ /* 0x000fe200078e0005 */
[----:B------:R-:W-:Y:S01]  /*3850*/  F2FP.BF16.F32.PACK_AB R31, RZ, R31 ;  /* 0x0000001fff1f723e */ /* 0x000fe200000010ff */
[----:B------:R-:W-:Y:S01]  /*3860*/  @P3 STG.E.U16 desc[UR38][R6.64], R26 ;  /* 0x0000001a06003986 */ /* 0x000fe2000c101526 */
[----:B------:R-:W-:Y:S01]  /*3870*/  ISETP.GT.AND P3, PT, R3, 0x8, P0 ;  /* 0x000000080300780c */ /* 0x000fe20000764270 */
[----:B------:R-:W-:Y:S01]  /*3880*/  IMAD.X R9, R5, 0x1, R15, P5 ;  /* 0x0000000105097824 */ /* 0x000fe200028e060f */
[----:B------:R-:W-:-:S07]  /*3890*/  ISETP.GT.AND P0, PT, R3, 0x9, P0 ;  /* 0x000000090300780c */ /* 0x000fce0000704270 */
[----:B------:R-:W-:Y:S04]  /*38a0*/  @P4 STG.E.U16 desc[UR38][R6.64+0x2], R27 ;  /* 0x0000021b06004986 */ /* 0x000fe8000c101526 */
[----:B------:R0:W-:Y:S04]  /*38b0*/  @P2 STG.E.U16 desc[UR38][R4.64+0x10], R28 ;  /* 0x0000101c04002986 */ /* 0x0001e8000c101526 */
[----:B------:R1:W-:Y:S04]  /*38c0*/  @P1 STG.E.U16 desc[UR38][R10.64+0x12], R29 ;  /* 0x0000121d0a001986 */ /* 0x0003e8000c101526 */
[----:B------:R1:W-:Y:S01]  /*38d0*/  @P3 STG.E.U16 desc[UR38][R8.64+0x10], R30 ;  /* 0x0000101e08003986 */ /* 0x0003e2000c101526 */
[----:B0-----:R-:W-:-:S02]  /*38e0*/  @P0 IMAD.MOV.U32 R4, RZ, RZ, R8 ;  /* 0x000000ffff040224 */ /* 0x001fc400078e0008 */
[----:B------:R-:W-:-:S05]  /*38f0*/  @P0 IMAD.MOV.U32 R5, RZ, RZ, R9 ;  /* 0x000000ffff050224 */ /* 0x000fca00078e0009 */
[----:B------:R1:W-:Y:S02]  /*3900*/  @P0 STG.E.U16 desc[UR38][R4.64+0x12], R31 ;  /* 0x0000121f04000986 */ /* 0x0003e4000c101526 */
.L_x_61:
[----:B------:R-:W-:Y:S05]  /*3910*/  BSYNC B0 ;  /* 0x0000000000007941 */ /* 0x000fea0003800000 */
.L_x_33:
[----:B------:R-:W-:Y:S01]  /*3920*/  IADD3 R2, P0, R2, UR36, RZ ;  /* 0x0000002402027c10 */ /* 0x000fe2000ff1e0ff */
[----:B------:R-:W-:Y:S01]  /*3930*/  ULDC.64 UR4, c[0x0][0x650] ;  /* 0x0001940000047ab9 */ /* 0x000fe20000000a00 */
[----:B------:R-:W-:Y:S01]  /*3940*/  PRMT R3, RZ, 0x7610, R3 ;  /* 0x00007610ff037816 */ /* 0x000fe20000000003 */
[----:B------:R-:W-:Y:S01]  /*3950*/  IMAD.MOV.U32 R54, RZ, RZ, -0x1 ;  /* 0xffffffffff367424 */ /* 0x000fe200078e00ff */
[----:B------:R-:W-:Y:S01]  /*3960*/  IADD3.X R17, R17, UR42, RZ, P0, !PT ;  /* 0x0000002a11117c10 */ /* 0x000fe200087fe4ff */
[----:B------:R-:W-:Y:S01]  /*3970*/  IMAD.MOV.U32 R23, RZ, RZ, -0x1 ;  /* 0xffffffffff177424 */ /* 0x000fe200078e00ff */
[----:B------:R-:W-:-:S04]  /*3980*/  ISETP.GE.U32.AND P0, PT, R2, UR4, PT ;  /* 0x0000000402007c0c */ /* 0x000fc8000bf06070 */
[----:B------:R-:W-:-:S13]  /*3990*/  ISETP.GE.U32.AND.EX P0, PT, R17, UR5, PT, P0 ;  /* 0x0000000511007c0c */ /* 0x000fda000bf06100 */
[----:B------:R-:W-:Y:S05]  /*39a0*/  @P0 BRA `(.L_x_62) ;  /* 0x0000000400500947 */ /* 0x000fea0003800000 */
[----:B01-3--:R-:W0:Y:S01]  /*39b0*/  LDC.64 R10, c[0x0][0x628] ;  /* 0x00018a00ff0a7b82 */ /* 0x00be220000000a00 */
[----:B--2---:R-:W1:Y:S01]  /*39c0*/  S2R R12, SR_CTAID.X ;  /* 0x00000000000c7919 */ /* 0x004e620000002500 */
[----:B------:R-:W-:Y:S02]  /*39d0*/  IMAD.MOV.U32 R8, RZ, RZ, R2 ;  /* 0x000000ffff087224 */ /* 0x000fe400078e0002 */
[----:B------:R-:W-:Y:S01]  /*39e0*/  IMAD.MOV.U32 R9, RZ, RZ, R17 ;  /* 0x000000ffff097224 */ /* 0x000fe200078e0011 */
[----:B------:R-:W2:Y:S03]  /*39f0*/  S2R R20, SR_CTAID.Y ;  /* 0x0000000000147919 */ /* 0x000ea60000002600 */
[----:B------:R-:W3:Y:S08]  /*3a00*/  LDC R0, c[0x0][0x630] ;  /* 0x00018c00ff007b82 */ /* 0x000ef00000000800 */
[----:B------:R-:W1:Y:S01]  /*3a10*/  LDC.64 R14, c[0x0][0x620] ;  /* 0x00018800ff0e7b82 */ /* 0x000e620000000a00 */
[----:B0-----:R-:W-:-:S04]  /*3a20*/  ISETP.NE.U32.AND P0, PT, R10, RZ, PT ;  /* 0x000000ff0a00720c */ /* 0x001fc80003f05070 */
[----:B------:R-:W-:-:S13]  /*3a30*/  ISETP.NE.AND.EX P0, PT, R11, RZ, PT, P0 ;  /* 0x000000ff0b00720c */ /* 0x000fda0003f05300 */
[----:B-123--:R-:W-:Y:S05]  /*3a40*/  @!P0 BRA `(.L_x_63) ;  /* 0x0000000000288947 */ /* 0x00efea0003800000 */
        /* <DEDUP_REMOVED lines=10> */
.L_x_63:
[-CC-:B------:R-:W-:Y:S01]  /*3af0*/  SHF.R.U64 R23, R8, R0.reuse, R9.reuse ;  /* 0x0000000008177219 */ /* 0x180fe20000001209 */
[----:B------:R-:W0:Y:S01]  /*3b00*/  LDC.64 R26, c[0x0][0x640] ;  /* 0x00019000ff1a7b82 */ /* 0x000e220000000a00 */
[----:B------:R-:W-:Y:S01]  /*3b10*/  SHF.R.U32.HI R0, RZ, R0, R9 ;  /* 0x00000000ff007219 */ /* 0x000fe20000011609 */
[----:B------:R-:W-:Y:S01]  /*3b20*/  ULDC UR4, c[0x0][0x150] ;  /* 0x0000540000047ab9 */ /* 0x000fe20000000800 */
[----:B------:R-:W-:Y:S02]  /*3b30*/  IADD3 R7, P0, RZ, -R23, RZ ;  /* 0x80000017ff077210 */ /* 0x000fe40007f1e0ff */
[----:B------:R-:W-:-:S03]  /*3b40*/  I2FP.F32.U32 R8, R12 ;  /* 0x0000000c00087245 */ /* 0x000fc60000201000 */
[----:B------:R-:W1:Y:S01]  /*3b50*/  LDC R6, c[0x0][0x618] ;  /* 0x00018600ff067b82 */ /* 0x000e620000000800 */
[----:B------:R-:W-:Y:S02]  /*3b60*/  IMAD.X R3, RZ, RZ, ~R0, P0 ;  /* 0x000000ffff037224 */ /* 0x000fe400000e0e00 */
[----:B------:R-:W-:Y:S01]  /*3b70*/  FMUL R8, R8, UR4 ;  /* 0x0000000408087c20 */ /* 0x000fe20008400000 */
[----:B------:R-:W-:Y:S01]  /*3b80*/  ULDC UR4, c[0x0][0x154] ;  /* 0x0000550000047ab9 */ /* 0x000fe20000000800 */
[-C--:B------:R-:W-:Y:S02]  /*3b90*/  IMAD R0, R3, R14.reuse, RZ ;  /* 0x0000000e03007224 */ /* 0x080fe400078e02ff */
[----:B------:R-:W-:Y:S01]  /*3ba0*/  IMAD.MOV.U32 R3, RZ, RZ, R17 ;  /* 0x000000ffff037224 */ /* 0x000fe200078e0011 */
[----:B------:R-:W2:Y:S01]  /*3bb0*/  LDC R9, c[0x0][0x608] ;  /* 0x00018200ff097b82 */ /* 0x000ea20000000800 */
[----:B------:R-:W3:Y:S01]  /*3bc0*/  F2I.U32.TRUNC.NTZ R8, R8 ;  /* 0x0000000800087305 */ /* 0x000ee2000020f000 */
[----:B------:R-:W-:-:S04]  /*3bd0*/  IMAD.WIDE.U32 R4, R7, R14, R2 ;  /* 0x0000000e07047225 */ /* 0x000fc800078e0002 */
[----:B------:R-:W-:Y:S02]  /*3be0*/  IMAD R3, R7, R15, R0 ;  /* 0x0000000f07037224 */ /* 0x000fe400078e0200 */
[----:B------:R-:W4:Y:S01]  /*3bf0*/  LDC R14, c[0x0][0x658] ;  /* 0x00019600ff0e7b82 */ /* 0x000f220000000800 */
[----:B0-----:R-:W-:Y:S01]  /*3c00*/  ISETP.NE.U32.AND P0, PT, R26, RZ, PT ;  /* 0x000000ff1a00720c */ /* 0x001fe20003f05070 */
[----:B------:R-:W-:Y:S01]  /*3c10*/  IMAD.IADD R3, R5, 0x1, R3 ;  /* 0x0000000105037824 */ /* 0x000fe200078e0203 */
[----:B------:R-:W-:Y:S02]  /*3c20*/  I2FP.F32.U32 R5, R20 ;  /* 0x0000001400057245 */ /* 0x000fe40000201000 */
[----:B------:R-:W-:-:S03]  /*3c30*/  ISETP.NE.AND.EX P0, PT, R27, RZ, PT, P0 ;  /* 0x000000ff1b00720c */ /* 0x000fc60003f05300 */
[----:B------:R-:W0:Y:S01]  /*3c40*/  LDC R7, c[0x0][0x144] ;  /* 0x00005100ff077b82 */ /* 0x000e220000000800 */
[-CC-:B-1----:R-:W-:Y:S01]  /*3c50*/  SHF.R.U32.HI R0, RZ, R6.reuse, R3.reuse ;  /* 0x00000006ff007219 */ /* 0x182fe20000011603 */
[----:B---3--:R-:W-:Y:S01]  /*3c60*/  IMAD.MOV R8, RZ, RZ, -R8 ;  /* 0x000000ffff087224 */ /* 0x008fe200078e0a08 */
[----:B------:R-:W-:Y:S01]  /*3c70*/  SHF.R.U64 R13, R4, R6, R3 ;  /* 0x00000006040d7219 */ /* 0x000fe20000001203 */
[----:B------:R-:W-:-:S04]  /*3c80*/  FMUL R6, R5, UR4 ;  /* 0x0000000405067c20 */ /* 0x000fc80008400000 */
[----:B------:R-:W1:Y:S01]  /*3c90*/  LDC R21, c[0x0][0x148] ;  /* 0x00005200ff157b82 */ /* 0x000e620000000800 */
[-CC-:B--2---:R-:W-:Y:S02]  /*3ca0*/  SHF.R.U64 R10, R13, R9.reuse, R0.reuse ;  /* 0x000000090d0a7219 */ /* 0x184fe40000001200 */
[----:B------:R-:W-:Y:S02]  /*3cb0*/  SHF.R.U32.HI R3, RZ, R9, R0 ;  /* 0x00000009ff037219 */ /* 0x000fe40000011600 */
[----:B------:R2:W3:Y:S03]  /*3cc0*/  F2I.U32.TRUNC.NTZ R0, R6 ;  /* 0x0000000600007305 */ /* 0x0004e6000020f000 */
[----:B------:R-:W1:Y:S01]  /*3cd0*/  LDC R24, c[0x0][0x648] ;  /* 0x00019200ff187b82 */ /* 0x000e620000000800 */
[-CC-:B----4-:R-:W-:Y:S02]  /*3ce0*/  SHF.R.U64 R15, R10, R14.reuse, R3.reuse ;  /* 0x0000000e0a0f7219 */ /* 0x190fe40000001203 */
[----:B------:R-:W-:-:S03]  /*3cf0*/  SHF.R.U32.HI R5, RZ, R14, R3 ;  /* 0x0000000eff057219 */ /* 0x000fc60000011603 */
[----:B------:R-:W-:Y:S02]  /*3d00*/  IMAD.MOV.U32 R4, RZ, RZ, R15 ;  /* 0x000000ffff047224 */ /* 0x000fe400078e000f */
[----:B------:R-:W4:Y:S01]  /*3d10*/  LDC R28, c[0x0][0x638] ;  /* 0x00018e00ff1c7b82 */ /* 0x000f220000000800 */
[----:B0-----:R-:W-:-:S07]  /*3d20*/  IMAD R25, R7, R8, R12 ;  /* 0x0000000807197224 */ /* 0x001fce00078e020c */
[----:B------:R-:W0:Y:S08]  /*3d30*/  LDC R29, c[0x0][0x610] ;  /* 0x00018400ff1d7b82 */ /* 0x000e300000000800 */
[----:B------:R-:W0:Y:S01]  /*3d40*/  LDC R30, c[0x0][0x600] ;  /* 0x00018000ff1e7b82 */ /* 0x000e220000000800 */
[----:B-123--:R-:W-:Y:S05]  /*3d50*/  @!P0 BRA `(.L_x_64) ;  /* 0x0000000000288947 */ /* 0x00efea0003800000 */
[----:B------:R-:W1:Y:S02]  /*3d60*/  LDC R4, c[0x0][0x64c] ;  /* 0x00019300ff047b82 */ /* 0x000e640000000800 */
[----:B-1----:R-:W-:-:S05]  /*3d70*/  IADD3 R3, P0, R15, R4, RZ ;  /* 0x000000040f037210 */ /* 0x002fca0007f1e0ff */
        /* <DEDUP_REMOVED lines=8> */
.L_x_64:
[----:B------:R-:W-:Y:S02]  /*3e00*/  ISETP.NE.AND P0, PT, R16, 0x1, PT ;  /* 0x000000011000780c */ /* 0x000fe40003f05270 */
[----:B------:R-:W-:Y:S01]  /*3e10*/  SHF.R.U64 R3, R4, R24, R5 ;  /* 0x0000001804037219 */ /* 0x000fe20000001205 */
[----:B------:R-:W-:Y:S01]  /*3e20*/  IMAD.MOV R5, RZ, RZ, -R0 ;  /* 0x000000ffff057224 */ /* 0x000fe200078e0a00 */
[----:B------:R-:W-:Y:S02]  /*3e30*/  LOP3.LUT R0, R10, R51, RZ, 0xc0, !PT ;  /* 0x000000330a007212 */ /* 0x000fe400078ec0ff */
[----:B------:R-:W-:Y:S01]  /*3e40*/  LOP3.LUT R6, R13, R50, RZ, 0xc0, !PT ;  /* 0x000000320d067212 */ /* 0x000fe200078ec0ff */
[----:B------:R-:W-:Y:S02]  /*3e50*/  IMAD.MOV R4, RZ, RZ, -R3 ;  /* 0x000000ffff047224 */ /* 0x000fe400078e0a03 */
[----:B------:R-:W-:Y:S02]  /*3e60*/  IMAD R0, R47, R3, R0 ;  /* 0x000000032f007224 */ /* 0x000fe400078e0200 */
[----:B----4-:R-:W-:-:S02]  /*3e70*/  IMAD R3, R4, R28, R15 ;  /* 0x0000001c04037224 */ /* 0x010fc400078e020f */
[----:B------:R-:W-:Y:S02]  /*3e80*/  @P0 IMAD R25, R21, R5, R20 ;  /* 0x0000000515190224 */ /* 0x000fe400078e0214 */
[----:B0-----:R-:W-:Y:S02]  /*3e90*/  IMAD R5, R3, R30, R6 ;  /* 0x0000001e03057224 */ /* 0x001fe400078e0206 */
[----:B------:R-:W-:Y:S02]  /*3ea0*/  IMAD R0, R0, R29, R25 ;  /* 0x0000001d00007224 */ /* 0x000fe400078e0219 */
[----:B------:R-:W-:-:S03]  /*3eb0*/  IMAD.MOV.U32 R4, RZ, RZ, 0x1 ;  /* 0x00000001ff047424 */ /* 0x000fc600078e00ff */
[----:B------:R-:W-:Y:S02]  /*3ec0*/  SEL R54, R5, R0, !P0 ;  /* 0x0000000005367207 */ /* 0x000fe40004000000 */
[----:B------:R-:W-:Y:S02]  /*3ed0*/  PRMT R3, R4, 0x7610, R3 ;  /* 0x0000761004037816 */ /* 0x000fe40000000003 */
[----:B------:R-:W-:-:S07]  /*3ee0*/  SEL R0, R0, R5, !P0 ;  /* 0x0000000500007207 */ /* 0x000fce0004000000 */
.L_x_62:
[----:B------:R-:W-:Y:S01]  /*3ef0*/  LOP3.LUT P0, RZ, R3, 0xff, RZ, 0xc0, !PT ;  /* 0x000000ff03ff7812 */ /* 0x000fe2000780c0ff */
[----:B------:R-:W-:Y:S01]  /*3f00*/  UIMAD.WIDE.U32 UR4, UR41, -0xf0f0f0f, URZ ;  /* 0xf0f0f0f1290478a5 */ /* 0x000fe2000f8e003f */
[----:B-----5:R-:W-:-:S03]  /*3f10*/  IMAD.MOV.U32 R53, RZ, RZ, R0 ;  /* 0x000000ffff357224 */ /* 0x020fc600078e0000 */
[----:B------:R-:W-:-:S04]  /*3f20*/  USHF.R.U32.HI UR4, URZ, 0x5, UR5 ;  /* 0x000000053f047899 */ /* 0x000fc80008011605 */
[----:B------:R-:W-:-:S04]  /*3f30*/  UIMAD UR41, UR4, -0x22, UR41 ;  /* 0xffffffde042978a4 */ /* 0x000fc8000f8e0229 */
[----:B------:R-:W-:Y:S08]  /*3f40*/  @P0 BRA `(.L_x_65) ;  /* 0xffffffd800540947 */ /* 0x000ff0000383ffff */
[----:B------:R-:W-:Y:S05]  /*3f50*/  EXIT ;  /* 0x000000000000794d */ /* 0x000fea0003800000 */
.L_x_8:
        /* <DEDUP_REMOVED lines=26> */
.L_x_67:
[----:B------:R-:W0:Y:S01]  /*4100*/  LDC.64 R30, c[0x0][0x640] ;  /* 0x00019000ff1e7b82 */ /* 0x000e220000000a00 */
[-CC-:B------:R-:W-:Y:S01]  /*4110*/  SHF.R.U64 R23, R14, R8.reuse, R15.reuse ;  /* 0x000000080e177219 */ /* 0x180fe2000000120f */
[----:B------:R-:W-:Y:S01]  /*4120*/  IMAD.MOV.U32 R10, RZ, RZ, R2 ;  /* 0x000000ffff0a7224 */ /* 0x000fe200078e0002 */
[----:B------:R-:W-:Y:S01]  /*4130*/  SHF.R.U32.HI R7, RZ, R8, R15 ;  /* 0x00000008ff077219 */ /* 0x000fe2000001160f */
[----:B------:R-:W-:Y:S01]  /*4140*/  IMAD.MOV.U32 R11, RZ, RZ, R17 ;  /* 0x000000ffff0b7224 */ /* 0x000fe200078e0011 */
[----:B------:R-:W-:Y:S01]  /*4150*/  IADD3 R13, P0, RZ, -R23, RZ ;  /* 0x80000017ff0d7210 */ /* 0x000fe20007f1e0ff */
[----:B------:R-:W-:Y:S02]  /*4160*/  IMAD.MOV.U32 R21, RZ, RZ, 0x1 ;  /* 0x00000001ff157424 */ /* 0x000fe400078e00ff */
[----:B------:R-:W1:Y:S02]  /*4170*/  LDC R12, c[0x0][0x618] ;  /* 0x00018600ff0c7b82 */ /* 0x000e640000000800 */
[----:B------:R-:W-:-:S02]  /*4180*/  IMAD.X R7, RZ, RZ, ~R7, P0 ;  /* 0x000000ffff077224 */ /* 0x000fc400000e0e07 */
[----:B------:R-:W-:-:S04]  /*4190*/  IMAD.WIDE.U32 R10, R13, R26, R10 ;  /* 0x0000001a0d0a7225 */ /* 0x000fc800078e000a */
[----:B------:R-:W2:Y:S01]  /*41a0*/  LDC R14, c[0x0][0x608] ;  /* 0x00018200ff0e7b82 */ /* 0x000ea20000000800 */
[----:B------:R-:W-:-:S04]  /*41b0*/  IMAD R8, R7, R26, RZ ;  /* 0x0000001a07087224 */ /* 0x000fc800078e02ff */
[----:B------:R-:W-:-:S03]  /*41c0*/  IMAD R7, R13, R27, R8 ;  /* 0x0000001b0d077224 */ /* 0x000fc600078e0208 */
[----:B------:R-:W3:Y:S01]  /*41d0*/  LDC R28, c[0x0][0x658] ;  /* 0x00019600ff1c7b82 */ /* 0x000ee20000000800 */
[----:B------:R-:W-:Y:S01]  /*41e0*/  IMAD.IADD R7, R11, 0x1, R7 ;  /* 0x000000010b077824 */ /* 0x000fe200078e0207 */
[----:B0-----:R-:W-:Y:S01]  /*41f0*/  ISETP.NE.U32.AND P0, PT, R30, RZ, PT ;  /* 0x000000ff1e00720c */ /* 0x001fe20003f05070 */
[----:B------:R-:W-:-:S03]  /*4200*/  IMAD.MOV.U32 R11, RZ, RZ, -0x1 ;  /* 0xffffffffff0b7424 */ /* 0x000fc600078e00ff */
[----:B------:R-:W-:Y:S02]  /*4210*/  ISETP.NE.AND.EX P0, PT, R31, RZ, PT, P0 ;  /* 0x000000ff1f00720c */ /* 0x000fe40003f05300 */
[----:B------:R-:W0:Y:S01]  /*4220*/  LDC R25, c[0x0][0x600] ;  /* 0x00018000ff197b82 */ /* 0x000e220000000800 */
[-CC-:B-1----:R-:W-:Y:S02]  /*4230*/  SHF.R.U64 R20, R10, R12.reuse, R7.reuse ;  /* 0x0000000c0a147219 */ /* 0x182fe40000001207 */
[----:B------:R-:W-:-:S05]  /*4240*/  SHF.R.U32.HI R7, RZ, R12, R7 ;  /* 0x0000000cff077219 */ /* 0x000fca0000011607 */
[----:B------:R-:W1:Y:S01]  /*4250*/  LDC R8, c[0x0][0x648] ;  /* 0x00019200ff087b82 */ /* 0x000e620000000800 */
[-CC-:B--2---:R-:W-:Y:S02]  /*4260*/  SHF.R.U64 R22, R20, R14.reuse, R7.reuse ;  /* 0x0000000e14167219 */ /* 0x184fe40000001207 */
[----:B------:R-:W-:-:S05]  /*4270*/  SHF.R.U32.HI R7, RZ, R14, R7 ;  /* 0x0000000eff077219 */ /* 0x000fca0000011607 */
[----:B------:R-:W2:Y:S01]  /*4280*/  LDC R27, c[0x0][0x638] ;  /* 0x00018e00ff1b7b82 */ /* 0x000ea20000000800 */
[-C--:B---3--:R-:W-:Y:S02]  /*4290*/  SHF.L.U32 R10, R11, R28.reuse, RZ ;  /* 0x0000001c0b0a7219 */ /* 0x088fe400000006ff */
[--C-:B------:R-:W-:Y:S02]  /*42a0*/  SHF.R.U64 R26, R22, R28, R7.reuse ;  /* 0x0000001c161a7219 */ /* 0x100fe40000001207 */
[----:B------:R-:W-:Y:S02]  /*42b0*/  LOP3.LUT R29, RZ, R10, RZ, 0x33, !PT ;  /* 0x0000000aff1d7212 */ /* 0x000fe400078e33ff */
[----:B------:R-:W-:Y:S01]  /*42c0*/  SHF.R.U32.HI R11, RZ, R28, R7 ;  /* 0x0000001cff0b7219 */ /* 0x000fe20000011607 */
[----:B------:R-:W3:Y:S01]  /*42d0*/  LDC R32, c[0x0][0x610] ;  /* 0x00018400ff207b82 */ /* 0x000ee20000000800 */
[----:B------:R-:W-:Y:S01]  /*42e0*/  IMAD.MOV.U32 R10, RZ, RZ, R26 ;  /* 0x000000ffff0a7224 */ /* 0x000fe200078e001a */
[----:B------:R-:W-:Y:S06]  /*42f0*/  @!P0 BRA `(.L_x_68) ;  /* 0x0000000000288947 */ /* 0x000fec0003800000 */
        /* <DEDUP_REMOVED lines=10> */
.L_x_68:
[----:B------:R-:W-:Y:S02]  /*43a0*/  ISETP.NE.AND P0, PT, R16, 0x1, PT ;  /* 0x000000011000780c */ /* 0x000fe40003f05270 */
[----:B-1----:R-:W-:Y:S02]  /*43b0*/  SHF.R.U64 R8, R10, R8, R11 ;  /* 0x000000080a087219 */ /* 0x002fe4000000120b */
[----:B------:R-:W-:Y:S01]  /*43c0*/  SHF.L.U32 R28, R21, R28, RZ ;  /* 0x0000001c151c7219 */ /* 0x000fe200000006ff */
[----:B0-----:R-:W-:Y:S01]  /*43d0*/  VIADD R21, R25, 0xffffffff ;  /* 0xffffffff19157836 */ /* 0x001fe20000000000 */
[----:B------:R-:W-:Y:S01]  /*43e0*/  LOP3.LUT R5, R22, R29, RZ, 0xc0, !PT ;  /* 0x0000001d16057212 */ /* 0x000fe200078ec0ff */
[----:B------:R-:W-:-:S03]  /*43f0*/  IMAD.MOV R7, RZ, RZ, -R8 ;  /* 0x000000ffff077224 */ /* 0x000fc600078e0a08 */
[----:B------:R-:W-:Y:S01]  /*4400*/  LOP3.LUT R21, R20, R21, RZ, 0xc0, !PT ;  /* 0x0000001514157212 */ /* 0x000fe200078ec0ff */
[----:B------:R-:W-:Y:S02]  /*4410*/  IMAD R5, R28, R8, R5 ;  /* 0x000000081c057224 */ /* 0x000fe400078e0205 */
[----:B------:R-:W-:Y:S02]  /*4420*/  @P0 IMAD R6, R9, R24, R4 ;  /* 0x0000001809060224 */ /* 0x000fe400078e0204 */
[----:B--2---:R-:W-:Y:S02]  /*4430*/  IMAD R4, R7, R27, R26 ;  /* 0x0000001b07047224 */ /* 0x004fe400078e021a */
[----:B---3--:R-:W-:Y:S02]  /*4440*/  IMAD R6, R5, R32, R6 ;  /* 0x0000002005067224 */ /* 0x008fe400078e0206 */
[----:B------:R-:W-:Y:S02]  /*4450*/  IMAD R21, R4, R25, R21 ;  /* 0x0000001904157224 */ /* 0x000fe400078e0215 */
[----:B------:R-:W-:-:S02]  /*4460*/  IMAD.MOV.U32 R8, RZ, RZ, 0x1 ;  /* 0x00000001ff087424 */ /* 0x000fc400078e00ff */
[----:B------:R-:W-:Y:S01]  /*4470*/  IMAD.MOV.U32 R7, RZ, RZ, R23 ;  /* 0x000000ffff077224 */ /* 0x000fe200078e0017 */
[----:B------:R-:W-:Y:S02]  /*4480*/  SEL R22, R21, R6, !P0 ;  /* 0x0000000615167207 */ /* 0x000fe40004000000 */
[----:B------:R-:W-:-:S07]  /*4490*/  SEL R21, R6, R21, !P0 ;  /* 0x0000001506157207 */ /* 0x000fce0004000000 */
.L_x_66:
[----:B------:R-:W-:-:S08]  /*44a0*/  NOP ;  /* 0x0000000000007918 */ /* 0x000fd00000000000 */
[----:B------:R-:W0:-:S00]  /*44b0*/  USETMAXREG.DEALLOC.CTAPOOL 0x28 ;  /* 0x00000028000079c8 */ /* 0x000e0000080e0500 */
[----:B0-----:R-:W-:-:S13]  /*44c0*/  ISETP.NE.AND P0, PT, R3, RZ, PT ;  /* 0x000000ff0300720c */ /* 0x001fda0003f05270 */
[----:B------:R-:W-:Y:S05]  /*44d0*/  @P0 EXIT ;  /* 0x000000000000094d */ /* 0x000fea0003800000 */
[----:B------:R-:W-:Y:S01]  /*44e0*/  LOP3.LUT P0, RZ, R8, 0xff, RZ, 0xc0, !PT ;  /* 0x000000ff08ff7812 */ /* 0x000fe2000780c0ff */
[----:B------:R-:W-:Y:S02]  /*44f0*/  IMAD.MOV.U32 R8, RZ, RZ, 0x1 ;  /* 0x00000001ff087424 */ /* 0x000fe400078e00ff */
[----:B------:R-:W-:-:S10]  /*4500*/  IMAD.MOV.U32 R9, RZ, RZ, RZ ;  /* 0x000000ffff097224 */ /* 0x000fd400078e00ff */
[----:B------:R-:W-:Y:S05]  /*4510*/  @!P0 BRA `(.L_x_69) ;  /* 0x0000000c002c8947 */ /* 0x000fea0003800000 */
[----:B------:R-:W0:Y:S01]  /*4520*/  LDC R3, c[0x0][0x28c] ;  /* 0x0000a300ff037b82 */ /* 0x000e220000000800 */
[----:B------:R-:W1:Y:S01]  /*4530*/  S2R R19, SR_CgaCtaId ;  /* 0x0000000000137919 */ /* 0x000e620000008800 */
[----:B------:R-:W-:Y:S01]  /*4540*/  ULDC UR5, c[0x0][0x658] ;  /* 0x0001960000057ab9 */ /* 0x000fe20000000800 */
[----:B------:R-:W-:Y:S01]  /*4550*/  UMOV UR6, 0xffffffff ;  /* 0xffffffff00067882 */ /* 0x000fe20000000000 */
[----:B------:R-:W-:Y:S01]  /*4560*/  BSSY B0, `(.L_x_69) ;  /* 0x00000c6000007945 */ /* 0x000fe20003800000 */
[----:B------:R-:W-:Y:S01]  /*4570*/  USHF.L.U32 UR6, UR6, UR5, URZ ;  /* 0x0000000506067299 */ /* 0x000fe2000800063f */
[----:B------:R-:W-:Y:S01]  /*4580*/  IMAD.MOV.U32 R11, RZ, RZ, 0x1 ;  /* 0x00000001ff0b7424 */ /* 0x000fe200078e00ff */
[----:B------:R-:W-:Y:S01]  /*4590*/  LOP3.LUT R10, R18, 0x2, RZ, 0xfc, !PT ;  /* 0x00000002120a7812 */ /* 0x000fe200078efcff */
[----:B------:R-:W-:Y:S01]  /*45a0*/  IMAD.MOV.U32 R8, RZ, RZ, 0x1 ;  /* 0x00000001ff087424 */ /* 0x000fe200078e00ff */
[----:B------:R-:W-:Y:S01]  /*45b0*/  ULDC UR4, c[0x0][0x600] ;  /* 0x0001800000047ab9 */ /* 0x000fe20000000800 */
[----:B------:R-:W-:Y:S01]  /*45c0*/  IMAD.MOV.U32 R9, RZ, RZ, RZ ;  /* 0x000000ffff097224 */ /* 0x000fe200078e00ff */
[----:B------:R-:W-:Y:S01]  /*45d0*/  UMOV UR7, 0x1 ;  /* 0x0000000100077882 */ /* 0x000fe20000000000 */
[----:B------:R-:W-:-:S02]  /*45e0*/  UIADD3 UR15, UR4, -0x1, URZ ;  /* 0xffffffff040f7890 */ /* 0x000fc4000fffe03f */
[----:B------:R-:W-:Y:S02]  /*45f0*/  USHF.L.U32 UR17, UR7, UR5, URZ ;  /* 0x0000000507117299 */ /* 0x000fe4000800063f */
[----:B------:R-:W-:Y:S01]  /*4600*/  ULOP3.LUT UR16, URZ, UR6, URZ, 0x33, !UPT ;  /* 0x000000063f107292 */ /* 0x000fe2000f8e333f */
[----:B------:R-:W-:Y:S01]  /*4610*/  ULDC.64 UR20, c[0x0][0x198] ;  /* 0x0000660000147ab9 */ /* 0x000fe20000000a00 */
[----:B0-----:R-:W-:-:S05]  /*4620*/  VIADD R3, R3, 0xf ;  /* 0x0000000f03037836 */ /* 0x001fca0000000000 */
[----:B------:R-:W-:-:S04]  /*4630*/  SHF.R.S32.HI R4, RZ, 0x1f, R3 ;  /* 0x0000001fff047819 */ /* 0x000fc80000011403 */
[----:B------:R-:W-:Y:S01]  /*4640*/  LEA.HI R4, R4, R3, RZ, 0x4 ;  /* 0x0000000304047211 */ /* 0x000fe200078f20ff */
[C---:B-1----:R-:W-:Y:S02]  /*4650*/  IMAD.SHL.U32 R13, R19.reuse, 0x8, RZ ;  /* 0x00000008130d7824 */ /* 0x042fe400078e00ff */
[----:B------:R-:W-:Y:S01]  /*4660*/  IMAD.SHL.U32 R19, R19, 0x80, RZ ;  /* 0x0000008013137824 */ /* 0x000fe200078e00ff */
[----:B------:R-:W-:Y:S02]  /*4670*/  SHF.R.S32.HI R12, RZ, 0x4, R4 ;  /* 0x00000004ff0c7819 */ /* 0x000fe40000011404 */
[----:B------:R-:W-:Y:S02]  /*4680*/  LOP3.LUT R13, R13, 0x8, RZ, 0xc0, !PT ;  /* 0x000000080d0d7812 */ /* 0x000fe400078ec0ff */
[----:B------:R-:W-:Y:S01]  /*4690*/  LOP3.LUT R19, R19, 0x80, RZ, 0xc0, !PT ;  /* 0x0000008013137812 */ /* 0x000fe200078ec0ff */
[----:B------:R-:W-:-:S07]  /*46a0*/  VIADD R20, R12, 0x1 ;  /* 0x000000010c147836 */ /* 0x000fce0000000000 */
.L_x_80:
[----:B------:R-:W-:-:S03]  /*46b0*/  UMOV UR4, 0xffffffff ;  /* 0xffffffff00047882 */ /* 0x000fc60000000000 */
[----:B------:R-:W-:Y:S05]  /*46c0*/  BRA.DIV UR4, `(.L_x_70) ;  /* 0x0000001e04e07947 */ /* 0x000fea000b800000 */
[----:B------:R-:W-:-:S13]  /*46d0*/  ELECT P6, URZ, PT ;  /* 0x00000000003f782f */ /* 0x000fda00038c0000 */
.L_x_121:
[----:B------:R-:W0:Y:S01]  /*46e0*/  LDC R3, c[0x0][0x28c] ;  /* 0x0000a300ff037b82 */ /* 0x000e220000000800 */
[----:B------:R-:W-:Y:S01]  /*46f0*/  BSSY B1, `(.L_x_71) ;  /* 0x0000038000017945 */ /* 0x000fe20003800000 */
[----:B0-----:R-:W-:-:S13]  /*4700*/  ISETP.LT.OR P6, PT, R3, 0x1, !P6 ;  /* 0x000000010300780c */ /* 0x001fda00077c1670 */
[----:B------:R-:W-:Y:S05]  /*4710*/  @P6 BRA `(.L_x_72) ;  /* 0x0000000000d46947 */ /* 0x000fea0003800000 */
[----:B------:R-:W-:Y:S02]  /*4720*/  IMAD R22, R22, 0x10, R13 ;  /* 0x0000001016167824 */ /* 0x000fe400078e020d */
[----:B------:R-:W-:Y:S02]  /*4730*/  IMAD R21, R21, 0xc0, RZ ;  /* 0x000000c015157824 */ /* 0x000fe400078e02ff */
[----:B------:R-:W-:Y:S02]  /*4740*/  IMAD.MOV.U32 R23, RZ, RZ, RZ ;  /* 0x000000ffff177224 */ /* 0x000fe400078e00ff */
[----:B------:R-:W-:Y:S02]  /*4750*/  IMAD.MOV.U32 R3, RZ, RZ, R20 ;  /* 0x000000ffff037224 */ /* 0x000fe400078e0014 */
[----:B------:R-:W-:Y:S02]  /*4760*/  IMAD.MOV.U32 R4, RZ, RZ, R8 ;  /* 0x000000ffff047224 */ /* 0x000fe400078e0008 */
[----:B------:R-:W-:-:S07]  /*4770*/  IMAD.MOV.U32 R6, RZ, RZ, R9 ;  /* 0x000000ffff067224 */ /* 0x000fce00078e0009 */
.L_x_75:
[----:B------:R-:W0:Y:S01]  /*4780*/  S2R R14, SR_CgaCtaId ;  /* 0x00000000000e7919 */ /* 0x000e220000008800 */
[----:B------:R-:W-:Y:S02]  /*4790*/  MOV R5, 0x400 ;  /* 0x0000040000057802 */ /* 0x000fe40000000f00 */
[----:B------:R-:W-:Y:S02]  /*47a0*/  ISETP.NE.AND P1, PT, R0, RZ, PT ;  /* 0x000000ff0000720c */ /* 0x000fe40003f25270 */
[----:B0-----:R-:W-:Y:S02]  /*47b0*/  LEA R15, R14, R5, 0x18 ;  /* 0x000000050e0f7211 */ /* 0x001fe400078ec0ff */
[----:B------:R-:W-:-:S09]  /*47c0*/  SHF.L.U32 R5, R4, 0x1f, RZ ;  /* 0x0000001f04057819 */ /* 0x000fd200000006ff */
[----:B------:R-:W0:Y:S01]  /*47d0*/  @!P1 LDC R14, c[0x0][0x500] ;  /* 0x00014000ff0e9b82 */ /* 0x000e220000000800 */
[----:B------:R-:W-:-:S04]  /*47e0*/  IMAD R24, R6, 0x8, R15 ;  /* 0x0000000806187824 */ /* 0x000fc800078e020f */
[----:B------:R-:W1:Y:S02]  /*47f0*/  SYNCS.PHASECHK.TRANS64.TRYWAIT P0, [R24+URZ+0x110], R5 ;  /* 0x00011005180075a7 */ /* 0x000e64000800017f */
[----:B-1----:R-:W-:Y:S05]  /*4800*/  @!P0 BRA `(.L_x_73) ;  /* 0x0000001c00b08947 */ /* 0x002fea0003800000 */
.L_x_122:
[----:B-1----:R-:W-:Y:S01]  /*4810*/  PRMT R5, R10, 0x9910, RZ ;  /* 0x000099100a057816 */ /* 0x002fe200000000ff */
[----:B0-----:R0:W-:Y:S03]  /*4820*/  @!P1 SYNCS.ARRIVE.TRANS64 RZ, [R24+URZ], R14 ;  /* 0x0000000e18ff99a7 */ /* 0x0011e6000800003f */
[----:B------:R-:W-:-:S13]  /*4830*/  ISETP.NE.AND P0, PT, R5, 0x2, PT ;  /* 0x000000020500780c */ /* 0x000fda0003f05270 */
[----:B0-----:R-:W-:Y:S05]  /*4840*/  @P0 BRA `(.L_x_74) ;  /* 0x0000000000040947 */ /* 0x001fea0003800000 */
[----:B------:R-:W-:Y:S01]  /*4850*/  BPT.TRAP 0x1 ;  /* 0x000000040000795c */ /* 0x000fe20000300000 */
.L_x_74:
[----:B------:R-:W-:Y:S01]  /*4860*/  IMAD R14, R6, 0x1800, R15 ;  /* 0x00001800060e7824 */ /* 0x000fe200078e020f */
[----:B------:R-:W-:Y:S01]  /*4870*/  R2UR UR9, R24 ;  /* 0x00000000180972ca */ /* 0x000fe200000e0000 */
[----:B------:R-:W-:Y:S01]  /*4880*/  IMAD R5, R6, 0x100, R19 ;  /* 0x0000010006057824 */ /* 0x000fe200078e0213 */
[----:B------:R-:W-:Y:S01]  /*4890*/  UIADD3 UR4, UP0, UR20, 0xf0, URZ ;  /* 0x000000f014047890 */ /* 0x000fe2000ff1e03f */
[----:B------:R-:W-:Y:S01]  /*48a0*/  VIADD R3, R3, 0xffffffff ;  /* 0xffffffff03037836 */ /* 0x000fe20000000000 */
[----:B------:R-:W-:Y:S01]  /*48b0*/  R2UR UR5, R14 ;  /* 0x000000000e0572ca */ /* 0x000fe200000e0000 */
[----:B------:R-:W-:Y:S01]  /*48c0*/  IMAD R5, R5, 0x2, R15 ;  /* 0x0000000205057824 */ /* 0x000fe200078e020f */
[----:B------:R-:W-:Y:S01]  /*48d0*/  R2UR UR11, R21 ;  /* 0x00000000150b72ca */ /* 0x000fe200000e0000 */
[----:B------:R-:W-:Y:S01]  /*48e0*/  UIADD3 UR22, UP1, UR20, 0x1f0, URZ ;  /* 0x000001f014167890 */ /* 0x000fe2000ff3e03f */
[----:B------:R-:W-:Y:S01]  /*48f0*/  R2UR UR10, R23 ;  /* 0x00000000170a72ca */ /* 0x000fe200000e0000 */
[----:B------:R-:W-:Y:S01]  /*4900*/  VIADD R6, R6, 0x1 ;  /* 0x0000000106067836 */ /* 0x000fe20000000000 */
[----:B------:R-:W-:Y:S01]  /*4910*/  R2UR UR8, R5 ;  /* 0x00000000050872ca */ /* 0x000fe200000e0000 */
[----:B------:R-:W-:Y:S01]  /*4920*/  UIADD3.X UR23, URZ, UR21, URZ, UP1, !UPT ;  /* 0x000000153f177290 */ /* 0x000fe20008ffe43f */
[----:B------:R-:W-:Y:S01]  /*4930*/  R2UR UR12, R7 ;  /* 0x00000000070c72ca */ /* 0x000fe200000e0000 */
[----:B------:R-:W-:Y:S01]  /*4940*/  UMOV UR6, 0x0 ;  /* 0x0000000000067882 */ /* 0x000fe20000000000 */
[----:B------:R-:W-:Y:S01]  /*4950*/  R2UR UR18, R22 ;  /* 0x00000000161272ca */ /* 0x000fe200000e0000 */
[----:B------:R-:W-:Y:S01]  /*4960*/  UMOV UR7, 0x10000000 ;  /* 0x1000000000077882 */ /* 0x000fe20000000000 */
[----:B------:R-:W-:Y:S01]  /*4970*/  ISETP.GT.AND P1, PT, R3, 0x1, PT ;  /* 0x000000010300780c */ /* 0x000fe20003f24270 */
[----:B------:R-:W-:Y:S01]  /*4980*/  UIADD3 UR13, UR5, 0x300, URZ ;  /* 0x00000300050d7890 */ /* 0x000fe2000fffe03f */
[C---:B------:R-:W-:Y:S01]  /*4990*/  ISETP.NE.AND P0, PT, R6.reuse, 0x22, PT ;  /* 0x000000220600780c */ /* 0x040fe20003f05270 */
[----:B------:R-:W-:Y:S01]  /*49a0*/  UIADD3.X UR5, URZ, UR21, URZ, UP0, !UPT ;  /* 0x000000153f057290 */ /* 0x000fe200087fe43f */
[----:B------:R-:W-:Y:S01]  /*49b0*/  VIADD R23, R23, 0x10 ;  /* 0x0000001017177836 */ /* 0x000fe20000000000 */
[----:B------:R-:W-:Y:S01]  /*49c0*/  UMOV UR19, 0x30000 ;  /* 0x0003000000137882 */ /* 0x000fe20000000000 */
[----:B------:R-:W-:Y:S01]  /*49d0*/  SEL R5, RZ, 0x1, P0 ;  /* 0x00000001ff057807 */ /* 0x000fe20000000000 */
[----:B------:R-:W-:Y:S01]  /*49e0*/  UIADD3 UR14, UR8, 0x33300, URZ ;  /* 0x00033300080e7890 */ /* 0x000fe2000fffe03f */
[----:B------:R-:W-:-:S02]  /*49f0*/  SEL R6, R6, RZ, P0 ;  /* 0x000000ff06067207 */ /* 0x000fc40000000000 */
[----:B------:R-:W-:Y:S01]  /*4a00*/  UMOV UR8, UR13 ;  /* 0x0000000d00087c82 */ /* 0x000fe20008000000 */
[----:B------:R-:W-:Y:S01]  /*4a10*/  LOP3.LUT R4, R4, R5, RZ, 0x3c, !PT ;  /* 0x0000000504047212 */ /* 0x000fe200078e3cff */
[----:B------:R0:W-:Y:S02]  /*4a20*/  UTMALDG.3D [UR8], [UR4], desc[UR6] ;  /* 0x00000608040075b4 */ /* 0x0001e40008011000 */
[----:B0-----:R-:W-:Y:S01]  /*4a30*/  UMOV UR8, UR14 ;  /* 0x0000000e00087c82 */ /* 0x001fe20008000000 */
[----:B------:R-:W-:Y:S02]  /*4a40*/  UMOV UR11, UR18 ;  /* 0x00000012000b7c82 */ /* 0x000fe40008000000 */
[----:B------:R0:W-:Y:S02]  /*4a50*/  UTMALDG.3D.MULTICAST [UR8], [UR22], UR19, desc[UR6] ;  /* 0x00000608160073b4 */ /* 0x0001e40008011813 */
[----:B0-----:R-:W-:Y:S05]  /*4a60*/  @P1 BRA `(.L_x_75) ;  /* 0xfffffffc00441947 */ /* 0x001fea000383ffff */
.L_x_72:
[----:B------:R-:W-:Y:S05]  /*4a70*/  BSYNC B1 ;  /* 0x0000000000017941 */ /* 0x000fea0003800000 */
.L_x_71:
[----:B------:R-:W-:Y:S01]  /*4a80*/  LOP3.LUT P1, RZ, R11, 0xff, RZ, 0xc0, !PT ;  /* 0x000000ff0bff7812 */ /* 0x000fe2000782c0ff */
[C---:B------:R-:W-:Y:S01]  /*4a90*/  IMAD.IADD R6, R12.reuse, 0x1, R9 ;  /* 0x000000010c067824 */ /* 0x040fe200078e0209 */
[----:B------:R-:W-:Y:S01]  /*4aa0*/  ULDC.64 UR4, c[0x0][0x650] ;  /* 0x0001940000047ab9 */ /* 0x000fe20000000a00 */
[----:B------:R-:W-:Y:S01]  /*4ab0*/  ISETP.GE.U32.AND P2, PT, R12, 0x22, PT ;  /* 0x000000220c00780c */ /* 0x000fe20003f46070 */
[----:B------:R-:W-:Y:S01]  /*4ac0*/  BSSY B1, `(.L_x_76) ;  /* 0x000006d000017945 */ /* 0x000fe20003800000 */
[----:B------:R-:W-:Y:S01]  /*4ad0*/  IMAD.MOV.U32 R21, RZ, RZ, -0x1 ;  /* 0xffffffffff157424 */ /* 0x000fe200078e00ff */
[----:B------:R-:W-:Y:S01]  /*4ae0*/  ISETP.GT.U32.AND P0, PT, R6, 0x21, PT ;  /* 0x000000210600780c */ /* 0x000fe20003f04070 */
[----:B------:R-:W-:Y:S01]  /*4af0*/  IMAD.MOV.U32 R22, RZ, RZ, -0x1 ;  /* 0xffffffffff167424 */ /* 0x000fe200078e00ff */
[----:B------:R-:W-:Y:S01]  /*4b00*/  PRMT R11, RZ, 0x7610, R11 ;  /* 0x00007610ff0b7816 */ /* 0x000fe2000000000b */
[----:B------:R-:W-:Y:S01]  /*4b10*/  IMAD.MOV.U32 R7, RZ, RZ, -0x1 ;  /* 0xffffffffff077424 */ /* 0x000fe200078e00ff */
[----:B------:R-:W-:-:S03]  /*4b20*/  ISETP.LT.U32.AND P0, PT, R12, 0x22, P0 ;  /* 0x000000220c00780c */ /* 0x000fc60000701070 */
[----:B------:R-:W0:Y:S01]  /*4b30*/  @P1 S2R R4, SR_CgaCtaId ;  /* 0x0000000000041919 */ /* 0x000e220000008800 */
[----:B------:R-:W-:-:S04]  /*4b40*/  @P1 MOV R3, 0x400 ;  /* 0x0000040000031802 */ /* 0x000fc80000000f00 */
[----:B0-----:R-:W-:Y:S01]  /*4b50*/  @P1 LEA R3, R4, R3, 0x18 ;  /* 0x0000000304031211 */ /* 0x001fe200078ec0ff */
[----:B------:R-:W-:-:S03]  /*4b60*/  IMAD.WIDE.U32 R4, R6, -0xf0f0f0f, RZ ;  /* 0xf0f0f0f106047825 */ /* 0x000fc600078e00ff */
[----:B------:R0:W-:Y:S01]  /*4b70*/  @P1 SYNCS.ARRIVE.TRANS64.A1T0 RZ, [R3+URZ+0x238], RZ ;  /* 0x000238ff03ff19a7 */ /* 0x0001e2000810003f */
[----:B------:R-:W-:Y:S02]  /*4b80*/  IADD3 R2, P1, R2, UR36, RZ ;  /* 0x0000002402027c10 */ /* 0x000fe4000ff3e0ff */
[----:B------:R-:W-:Y:S02]  /*4b90*/  SHF.R.U32.HI R5, RZ, 0x5, R5 ;  /* 0x00000005ff057819 */ /* 0x000fe40000011605 */
[----:B------:R-:W-:Y:S02]  /*4ba0*/  IADD3.X R17, R17, UR42, RZ, P1, !PT ;  /* 0x0000002a11117c10 */ /* 0x000fe40008ffe4ff */
[----:B0-----:R-:W-:Y:S01]  /*4bb0*/  SEL R3, RZ, 0x1, !P0 ;  /* 0x00000001ff037807 */ /* 0x001fe20004000000 */
[----:B------:R-:W-:Y:S01]  /*4bc0*/  IMAD R9, R5, -0x22, R6 ;  /* 0xffffffde05097824 */ /* 0x000fe200078e0206 */
[----:B------:R-:W-:Y:S02]  /*4bd0*/  ISETP.GE.U32.AND P0, PT, R2, UR4, PT ;  /* 0x0000000402007c0c */ /* 0x000fe4000bf06070 */
[----:B------:R-:W-:-:S02]  /*4be0*/  LOP3.LUT R8, R8, R3, RZ, 0x3c, !PT ;  /* 0x0000000308087212 */ /* 0x000fc400078e3cff */
[----:B------:R-:W-:Y:S02]  /*4bf0*/  ISETP.GE.U32.AND.EX P0, PT, R17, UR5, PT, P0 ;  /* 0x0000000511007c0c */ /* 0x000fe4000bf06100 */
[----:B------:R-:W-:Y:S02]  /*4c00*/  @P2 LOP3.LUT R8, R8, 0x1, R5, 0x78, !PT ;  /* 0x0000000108082812 */ /* 0x000fe400078e7805 */
[----:B------:R-:W-:-:S09]  /*4c10*/  PRMT R3, RZ, 0x7610, R3 ;  /* 0x00007610ff037816 */ /* 0x000fd20000000003 */
[----:B------:R-:W-:Y:S05]  /*4c20*/  @P0 BRA `(.L_x_77) ;  /* 0x0000000400580947 */ /* 0x000fea0003800000 */
[----:B------:R-:W0:Y:S01]  /*4c30*/  S2R R21, SR_CTAID.X ;  /* 0x0000000000157919 */ /* 0x000e220000002500 */
[----:B------:R-:W-:Y:S01]  /*4c40*/  ULDC.64 UR4, c[0x0][0x628] ;  /* 0x00018a0000047ab9 */ /* 0x000fe20000000a00 */
[----:B------:R-:W-:Y:S01]  /*4c50*/  ULDC UR7, c[0x0][0x630] ;  /* 0x00018c0000077ab9 */ /* 0x000fe20000000800 */
[----:B------:R-:W-:Y:S01]  /*4c60*/  ISETP.NE.U32.AND P0, PT, RZ, UR4, PT ;  /* 0x00000004ff007c0c */ /* 0x000fe2000bf05070 */
[----:B------:R-:W1:Y:S01]  /*4c70*/  S2R R15, SR_CTAID.Y ;  /* 0x00000000000f7919 */ /* 0x000e620000002600 */
[----:B------:R-:W-:Y:S01]  /*4c80*/  ULDC UR8, c[0x0][0x150] ;  /* 0x0000540000087ab9 */ /* 0x000fe20000000800 */
[----:B------:R-:W-:Y:S01]  /*4c90*/  IMAD.MOV.U32 R4, RZ, RZ, R2 ;  /* 0x000000ffff047224 */ /* 0x000fe200078e0002 */
[----:B------:R-:W-:Y:S01]  /*4ca0*/  ISETP.NE.AND.EX P0, PT, RZ, UR5, PT, P0 ;  /* 0x00000005ff007c0c */ /* 0x000fe2000bf05300 */
[----:B------:R-:W-:Y:S01]  /*4cb0*/  IMAD.MOV.U32 R5, RZ, RZ, R17 ;  /* 0x000000ffff057224 */ /* 0x000fe200078e0011 */
[----:B0-----:R-:W-:-:S11]  /*4cc0*/  I2FP.F32.U32 R22, R21 ;  /* 0x0000001500167245 */ /* 0x001fd60000201000 */
[----:B------:R-:W-:Y:S05]  /*4cd0*/  @!P0 BRA `(.L_x_78) ;  /* 0x0000000000288947 */ /* 0x000fea0003800000 */
[----:B------:R-:W-:Y:S02]  /*4ce0*/  ULDC UR6, c[0x0][0x634] ;  /* 0x00018d0000067ab9 */ /* 0x000fe40000000800 */
[----:B------:R-:W-:-:S05]  /*4cf0*/  IADD3 R5, P0, R2, UR6, RZ ;  /* 0x0000000602057c10 */ /* 0x000fca000ff1e0ff */
[----:B------:R-:W-:-:S04]  /*4d00*/  IMAD.X R3, RZ, RZ, R17, P0 ;  /* 0x000000ffff037224 */ /* 0x000fc800000e0611 */
[----:B------:R-:W-:-:S04]  /*4d10*/  IMAD.WIDE.U32 R6, R3, UR4, RZ ;  /* 0x0000000403067c25 */ /* 0x000fc8000f8e00ff */
[----:B------:R-:W-:-:S04]  /*4d20*/  IMAD.WIDE.U32 R6, P0, R5, UR5, R6 ;  /* 0x0000000505067c25 */ /* 0x000fc8000f800006 */
[----:B------:R-:W-:-:S04]  /*4d30*/  IMAD.WIDE.U32 R4, R5, UR4, RZ ;  /* 0x0000000405047c25 */ /* 0x000fc8000f8e00ff */
[----:B------:R-:W-:Y:S01]  /*4d40*/  IMAD.MOV.U32 R4, RZ, RZ, R7 ;  /* 0x000000ffff047224 */ /* 0x000fe200078e0007 */
[----:B------:R-:W-:Y:S01]  /*4d50*/  IADD3 RZ, P1, R5, R6, RZ ;  /* 0x0000000605ff7210 */ /* 0x000fe20007f3e0ff */
[----:B------:R-:W-:-:S04]  /*4d60*/  IMAD.X R5, RZ, RZ, RZ, P0 ;  /* 0x000000ffff057224 */ /* 0x000fc800000e06ff */
[----:B------:R-:W-:-:S08]  /*4d70*/  IMAD.WIDE.U32.X R4, R3, UR5, R4, P1 ;  /* 0x0000000503047c25 */ /* 0x000fd000088e0404 */
.L_x_78:
[--C-:B------:R-:W-:Y:S01]  /*4d80*/  SHF.R.U64 R14, R4, UR7, R5.reuse ;  /* 0x00000007040e7c19 */ /* 0x100fe20008001205 */
[----:B------:R-:W-:Y:S01]  /*4d90*/  FMUL R22, R22, UR8 ;  /* 0x0000000816167c20 */ /* 0x000fe20008400000 */
[----:B------:R-:W-:Y:S01]  /*4da0*/  SHF.R.U32.HI R3, RZ, UR7, R5 ;  /* 0x00000007ff037c19 */ /* 0x000fe20008011605 */
[----:B------:R-:W0:Y:S01]  /*4db0*/  LDC R6, c[0x0][0x144] ;  /* 0x00005100ff067b82 */ /* 0x000e220000000800 */
[----:B------:R-:W-:Y:S01]  /*4dc0*/  IADD3 R4, P0, RZ, -R14, RZ ;  /* 0x8000000eff047210 */ /* 0x000fe20007f1e0ff */
[----:B------:R-:W-:Y:S01]  /*4dd0*/  ULDC.64 UR4, c[0x0][0x620] ;  /* 0x0001880000047ab9 */ /* 0x000fe20000000a00 */
[----:B-1----:R-:W-:Y:S01]  /*4de0*/  I2FP.F32.U32 R5, R15 ;  /* 0x0000000f00057245 */ /* 0x002fe20000201000 */
[----:B------:R-:W1:Y:S01]  /*4df0*/  F2I.U32.TRUNC.NTZ R22, R22 ;  /* 0x0000001600167305 */ /* 0x000e62000020f000 */
[----:B------:R-:W-:Y:S01]  /*4e00*/  ULDC UR6, c[0x0][0x154] ;  /* 0x0000550000067ab9 */ /* 0x000fe20000000800 */
[----:B------:R-:W-:Y:S01]  /*4e10*/  IMAD.X R3, RZ, RZ, ~R3, P0 ;  /* 0x000000ffff037224 */ /* 0x000fe200000e0e03 */
[----:B------:R-:W-:Y:S01]  /*4e20*/  ISETP.NE.AND P2, PT, R16, 0x1, PT ;  /* 0x000000011000780c */ /* 0x000fe20003f45270 */
[----:B------:R-:W-:Y:S01]  /*4e30*/  FMUL R23, R5, UR6 ;  /* 0x0000000605177c20 */ /* 0x000fe20008400000 */
[----:B------:R-:W2:Y:S01]  /*4e40*/  LDC R24, c[0x0][0x148] ;  /* 0x00005200ff187b82 */ /* 0x000ea20000000800 */
[----:B------:R-:W-:Y:S01]  /*4e50*/  IMAD R3, R3, UR4, RZ ;  /* 0x0000000403037c24 */ /* 0x000fe2000f8e02ff */
[----:B------:R-:W-:-:S02]  /*4e60*/  ULDC.64 UR6, c[0x0][0x640] ;  /* 0x0001900000067ab9 */ /* 0x000fc40000000a00 */
[----:B------:R-:W-:Y:S01]  /*4e70*/  ISETP.NE.U32.AND P0, PT, RZ, UR6, PT ;  /* 0x00000006ff007c0c */ /* 0x000fe2000bf05070 */
[C---:B------:R-:W-:Y:S01]  /*4e80*/  IMAD R7, R4.reuse, UR5, R3 ;  /* 0x0000000504077c24 */ /* 0x040fe2000f8e0203 */
[----:B------:R-:W3:Y:S01]  /*4e90*/  F2I.U32.TRUNC.NTZ R23, R23 ;  /* 0x0000001700177305 */ /* 0x000ee2000020f000 */
[----:B------:R-:W-:Y:S01]  /*4ea0*/  IMAD.MOV.U32 R3, RZ, RZ, R17 ;  /* 0x000000ffff037224 */ /* 0x000fe200078e0011 */
[----:B------:R-:W-:Y:S01]  /*4eb0*/  ISETP.NE.AND.EX P0, PT, RZ, UR7, PT, P0 ;  /* 0x00000007ff007c0c */ /* 0x000fe2000bf05300 */
[----:B-1----:R-:W-:Y:S02]  /*4ec0*/  IMAD.MOV R22, RZ, RZ, -R22 ;  /* 0x000000ffff167224 */ /* 0x002fe400078e0a16 */
[----:B------:R-:W-:Y:S01]  /*4ed0*/  IMAD.WIDE.U32 R4, R4, UR4, R2 ;  /* 0x0000000404047c25 */ /* 0x000fe2000f8e0002 */
[----:B------:R-:W-:-:S03]  /*4ee0*/  ULDC UR4, c[0x0][0x618] ;  /* 0x0001860000047ab9 */ /* 0x000fc60000000800 */
[----:B------:R-:W-:Y:S02]  /*4ef0*/  IMAD.IADD R5, R5, 0x1, R7 ;  /* 0x0000000105057824 */ /* 0x000fe400078e0207 */
[----:B0-----:R-:W-:-:S03]  /*4f00*/  IMAD R3, R6, R22, R21 ;  /* 0x0000001606037224 */ /* 0x001fc600078e0215 */
[----:B------:R-:W-:Y:S01]  /*4f10*/  SHF.R.U64 R21, R4, UR4, R5 ;  /* 0x0000000404157c19 */ /* 0x000fe20008001205 */
[----:B---3--:R-:W-:Y:S01]  /*4f20*/  IMAD.MOV R6, RZ, RZ, -R23 ;  /* 0x000000ffff067224 */ /* 0x008fe200078e0a17 */
[----:B------:R-:W-:Y:S01]  /*4f30*/  SHF.R.U32.HI R4, RZ, UR4, R5 ;  /* 0x00000004ff047c19 */ /* 0x000fe20008011605 */
[----:B------:R-:W-:Y:S02]  /*4f40*/  ULDC UR4, c[0x0][0x608] ;  /* 0x0001820000047ab9 */ /* 0x000fe40000000800 */
[----:B--2---:R-:W-:Y:S01]  /*4f50*/  @P2 IMAD R3, R24, R6, R15 ;  /* 0x0000000618032224 */ /* 0x004fe200078e020f */
[--C-:B------:R-:W-:Y:S02]  /*4f60*/  SHF.R.U64 R22, R21, UR4, R4.reuse ;  /* 0x0000000415167c19 */ /* 0x100fe40008001204 */
[----:B------:R-:W-:Y:S01]  /*4f70*/  SHF.R.U32.HI R5, RZ, UR4, R4 ;  /* 0x00000004ff057c19 */ /* 0x000fe20008011604 */
[----:B------:R-:W-:-:S03]  /*4f80*/  ULDC UR4, c[0x0][0x658] ;  /* 0x0001960000047ab9 */ /* 0x000fc60000000800 */
[--C-:B------:R-:W-:Y:S02]  /*4f90*/  SHF.R.U64 R15, R22, UR4, R5.reuse ;  /* 0x00000004160f7c19 */ /* 0x100fe40008001205 */
[----:B------:R-:W-:-:S03]  /*4fa0*/  SHF.R.U32.HI R23, RZ, UR4, R5 ;  /* 0x00000004ff177c19 */ /* 0x000fc60008011605 */
[----:B------:R-:W-:Y:S02]  /*4fb0*/  IMAD.MOV.U32 R6, RZ, RZ, R15 ;  /* 0x000000ffff067224 */ /* 0x000fe400078e000f */
[----:B------:R-:W-:Y:S01]  /*4fc0*/  IMAD.MOV.U32 R5, RZ, RZ, R23 ;  /* 0x000000ffff057224 */ /* 0x000fe200078e0017 */
[----:B------:R-:W-:Y:S06]  /*4fd0*/  @!P0 BRA `(.L_x_79) ;  /* 0x00000000002c8947 */ /* 0x000fec0003800000 */
        /* <DEDUP_REMOVED lines=9> */
[----:B------:R-:W-:-:S04]  /*5070*/  IMAD.WIDE.U32.X R4, R23, UR7, R4, P1 ;  /* 0x0000000717047c25 */ /* 0x000fc800088e0404 */
[----:B------:R-:W-:-:S07]  /*5080*/  IMAD.MOV.U32 R6, RZ, RZ, R4 ;  /* 0x000000ffff067224 */ /* 0x000fce00078e0004 */
.L_x_79:
[----:B------:R-:W-:Y:S01]  /*5090*/  ULDC UR4, c[0x0][0x648] ;  /* 0x0001920000047ab9 */ /* 0x000fe20000000800 */
[----:B------:R-:W-:Y:S01]  /*50a0*/  LOP3.LUT R4, R22, UR16, RZ, 0xc0, !PT ;  /* 0x0000001016047c12 */ /* 0x000fe2000f8ec0ff */
[----:B------:R-:W-:Y:S01]  /*50b0*/  ULDC UR5, c[0x0][0x610] ;  /* 0x0001840000057ab9 */ /* 0x000fe20000000800 */
[----:B------:R-:W-:Y:S01]  /*50c0*/  SHF.R.U64 R5, R6, UR4, R5 ;  /* 0x0000000406057c19 */ /* 0x000fe20008001205 */
[----:B------:R-:W-:Y:S01]  /*50d0*/  ULDC UR4, c[0x0][0x638] ;  /* 0x00018e0000047ab9 */ /* 0x000fe20000000800 */
[----:B------:R-:W-:Y:S01]  /*50e0*/  LOP3.LUT R22, R21, UR15, RZ, 0xc0, !PT ;  /* 0x0000000f15167c12 */ /* 0x000fe2000f8ec0ff */
[----:B------:R-:W-:Y:S02]  /*50f0*/  IMAD.MOV.U32 R7, RZ, RZ, R14 ;  /* 0x000000ffff077224 */ /* 0x000fe400078e000e */
[----:B------:R-:W-:Y:S02]  /*5100*/  IMAD.MOV R6, RZ, RZ, -R5 ;  /* 0x000000ffff067224 */ /* 0x000fe400078e0a05 */
[----:B------:R-:W-:-:S02]  /*5110*/  IMAD R4, R5, UR17, R4 ;  /* 0x0000001105047c24 */ /* 0x000fc4000f8e0204 */
[----:B------:R-:W-:Y:S01]  /*5120*/  IMAD R15, R6, UR4, R15 ;  /* 0x00000004060f7c24 */ /* 0x000fe2000f8e020f */
[----:B------:R-:W-:Y:S01]  /*5130*/  ULDC UR4, c[0x0][0x600] ;  /* 0x0001800000047ab9 */ /* 0x000fe20000000800 */
[----:B------:R-:W-:Y:S02]  /*5140*/  IMAD R21, R4, UR5, R3 ;  /* 0x0000000504157c24 */ /* 0x000fe4000f8e0203 */
[----:B------:R-:W-:Y:S02]  /*5150*/  IMAD R4, R15, UR4, R22 ;  /* 0x000000040f047c24 */ /* 0x000fe4000f8e0216 */
[----:B------:R-:W-:-:S03]  /*5160*/  IMAD.MOV.U32 R3, RZ, RZ, 0x1 ;  /* 0x00000001ff037424 */ /* 0x000fc600078e00ff */
[----:B------:R-:W-:Y:S02]  /*5170*/  SEL R22, R4, R21, !P2 ;  /* 0x0000001504167207 */ /* 0x000fe40005000000 */
[----:B------:R-:W-:-:S07]  /*5180*/  SEL R21, R21, R4, !P2 ;  /* 0x0000000415157207 */ /* 0x000fce0005000000 */
.L_x_77:
[----:B------:R-:W-:Y:S05]  /*5190*/  BSYNC B1 ;  /* 0x0000000000017941 */ /* 0x000fea0003800000 */
.L_x_76:
[----:B------:R-:W-:-:S13]  /*51a0*/  LOP3.LUT P0, RZ, R3, 0xff, RZ, 0xc0, !PT ;  /* 0x000000ff03ff7812 */ /* 0x000fda000780c0ff */
[----:B------:R-:W-:Y:S05]  /*51b0*/  @P0 BRA `(.L_x_80) ;  /* 0xfffffff4003c0947 */ /* 0x000fea000383ffff */
[----:B------:R-:W-:Y:S05]  /*51c0*/  BSYNC B0 ;  /* 0x0000000000007941 */ /* 0x000fea0003800000 */
.L_x_69:
[----:B------:R-:W-:-:S03]  /*51d0*/  UMOV UR4, 0xffffffff ;  /* 0xffffffff00047882 */ /* 0x000fc60000000000 */
[----:B------:R-:W-:Y:S05]  /*51e0*/  BRA.DIV UR4, `(.L_x_81) ;  /* 0x00000016044c7947 */ /* 0x000fea000b800000 */
[----:B------:R-:W-:-:S13]  /*51f0*/  ELECT P6, URZ, PT ;  /* 0x00000000003f782f */ /* 0x000fda00038c0000 */
.L_x_125:
[----:B------:R-:W-:Y:S04]  /*5200*/  BSSY B0, `(.L_x_82) ;  /* 0x0000139000007945 */ /* 0x000fe80003800000 */
[----:B------:R-:W-:Y:S05]  /*5210*/  @!P6 BRA `(.L_x_83) ;  /* 0x0000001000dce947 */ /* 0x000fea0003800000 */
[----:B------:R-:W-:-:S04]  /*5220*/  LOP3.LUT R18, R18, 0x2, RZ, 0xfc, !PT ;  /* 0x0000000212127812 */ /* 0x000fc800078efcff */
[----:B------:R-:W-:-:S13]  /*5230*/  ISETP.NE.AND P0, PT, R18, 0x3, PT ;  /* 0x000000031200780c */ /* 0x000fda0003f05270 */
[----:B------:R-:W-:Y:S05]  /*5240*/  @!P0 BRA `(.L_x_84) ;  /* 0x0000000000048947 */ /* 0x000fea0003800000 */
[----:B------:R-:W-:Y:S01]  /*5250*/  BPT.TRAP 0x1 ;  /* 0x000000040000795c */ /* 0x000fe20000300000 */
.L_x_84:
[----:B------:R-:W0:Y:S01]  /*5260*/  S2R R3, SR_CgaCtaId ;  /* 0x0000000000037919 */ /* 0x000e220000008800 */
[----:B------:R-:W-:Y:S02]  /*5270*/  MOV R0, 0x400 ;  /* 0x0000040000007802 */ /* 0x000fe40000000f00 */
[----:B------:R-:W-:Y:S02]  /*5280*/  SHF.L.U32 R2, R8, 0x1f, RZ ;  /* 0x0000001f08027819 */ /* 0x000fe400000006ff */
[----:B0-----:R-:W-:-:S05]  /*5290*/  LEA R0, R3, R0, 0x18 ;  /* 0x0000000003007211 */ /* 0x001fca00078ec0ff */
[----:B------:R-:W-:-:S04]  /*52a0*/  VIADD R0, R0, 0x110 ;  /* 0x0000011000007836 */ /* 0x000fc80000000000 */
[C---:B------:R-:W-:Y:S02]  /*52b0*/  IMAD R5, R9.reuse, 0x8, R0 ;  /* 0x0000000809057824 */ /* 0x040fe400078e0200 */
[----:B------:R-:W-:Y:S02]  /*52c0*/  VIADD R9, R9, 0x1 ;  /* 0x0000000109097836 */ /* 0x000fe40000000000 */
[----:B------:R-:W0:Y:S03]  /*52d0*/  SYNCS.PHASECHK.TRANS64.TRYWAIT P0, [R5+URZ], R2 ;  /* 0x00000002050075a7 */ /* 0x000e26000800017f */
[----:B------:R-:W-:-:S04]  /*52e0*/  ISETP.NE.AND P1, PT, R9, 0x22, PT ;  /* 0x000000220900780c */ /* 0x000fc80003f25270 */
[----:B------:R-:W-:Y:S02]  /*52f0*/  SEL R3, RZ, 0x1, P1 ;  /* 0x00000001ff037807 */ /* 0x000fe40000800000 */
[----:B------:R-:W-:Y:S02]  /*5300*/  SEL R9, R9, RZ, P1 ;  /* 0x000000ff09097207 */ /* 0x000fe40000800000 */
[----:B------:R-:W-:-:S03]  /*5310*/  LOP3.LUT R8, R8, R3, RZ, 0x3c, !PT ;  /* 0x0000000308087212 */ /* 0x000fc600078e3cff */
[----:B------:R-:W-:Y:S01]  /*5320*/  IMAD R7, R9, 0x8, R0 ;  /* 0x0000000809077824 */ /* 0x000fe200078e0200 */
[----:B------:R-:W-:Y:S01]  /*5330*/  SHF.L.U32 R4, R8, 0x1f, RZ ;  /* 0x0000001f08047819 */ /* 0x000fe200000006ff */
[----:B0-----:R-:W-:Y:S06]  /*5340*/  @!P0 BRA `(.L_x_85) ;  /* 0x0000001400148947 */ /* 0x001fec0003800000 */
.L_x_126:
[----:B------:R-:W1:Y:S01]  /*5350*/  SYNCS.PHASECHK.TRANS64.TRYWAIT P0, [R7+URZ], R4 ;  /* 0x00000004070075a7 */ /* 0x000e62000800017f */
[----:B0-----:R-:W-:-:S05]  /*5360*/  VIADD R2, R9, 0x1 ;  /* 0x0000000109027836 */ /* 0x001fca0000000000 */
[----:B------:R-:W-:-:S04]  /*5370*/  ISETP.NE.AND P1, PT, R2, 0x22, PT ;  /* 0x000000220200780c */ /* 0x000fc80003f25270 */
[----:B------:R-:W-:Y:S02]  /*5380*/  SEL R3, RZ, 0x1, P1 ;  /* 0x00000001ff037807 */ /* 0x000fe40000800000 */
[----:B------:R-:W-:Y:S02]  /*5390*/  SEL R9, R2, RZ, P1 ;  /* 0x000000ff02097207 */ /* 0x000fe40000800000 */
[----:B------:R-:W-:-:S03]  /*53a0*/  LOP3.LUT R8, R8, R3, RZ, 0x3c, !PT ;  /* 0x0000000308087212 */ /* 0x000fc600078e3cff */
[----:B------:R-:W-:Y:S01]  /*53b0*/  IMAD R6, R9, 0x8, R0 ;  /* 0x0000000809067824 */ /* 0x000fe200078e0200 */
[----:B------:R-:W-:Y:S01]  /*53c0*/  SHF.L.U32 R5, R8, 0x1f, RZ ;  /* 0x0000001f08057819 */ /* 0x000fe200000006ff */
[----:B-1----:R-:W-:Y:S06]  /*53d0*/  @!P0 BRA `(.L_x_86) ;  /* 0x0000001400048947 */ /* 0x002fec0003800000 */
.L_x_127:
[----:B------:R-:W1:Y:S01]  /*53e0*/  SYNCS.PHASECHK.TRANS64.TRYWAIT P0, [R6+URZ], R5 ;  /* 0x00000005060075a7 */ /* 0x000e62000800017f */
[----:B------:R-:W-:-:S05]  /*53f0*/  VIADD R2, R9, 0x1 ;  /* 0x0000000109027836 */ /* 0x000fca0000000000 */
[----:B------:R-:W-:-:S04]  /*5400*/  ISETP.NE.AND P1, PT, R2, 0x22, PT ;  /* 0x000000220200780c */ /* 0x000fc80003f25270 */
[----:B------:R-:W-:Y:S02]  /*5410*/  SEL R3, RZ, 0x1, P1 ;  /* 0x00000001ff037807 */ /* 0x000fe40000800000 */
[----:B0-----:R-:W-:Y:S02]  /*5420*/  SEL R7, R2, RZ, P1 ;  /* 0x000000ff02077207 */ /* 0x001fe40000800000 */
[----:B------:R-:W-:-:S03]  /*5430*/  LOP3.LUT R8, R8, R3, RZ, 0x3c, !PT ;  /* 0x0000000308087212 */ /* 0x000fc600078e3cff */
[----:B------:R-:W-:Y:S01]  /*5440*/  IMAD R9, R7, 0x8, R0 ;  /* 0x0000000807097824 */ /* 0x000fe200078e0200 */
[----:B------:R-:W-:Y:S01]  /*5450*/  SHF.L.U32 R4, R8, 0x1f, RZ ;  /* 0x0000001f08047819 */ /* 0x000fe200000006ff */
[----:B-1----:R-:W-:Y:S06]  /*5460*/  @!P0 BRA `(.L_x_87) ;  /* 0x0000001000f48947 */ /* 0x002fec0003800000 */
.L_x_128:
[----:B------:R-:W1:Y:S01]  /*5470*/  SYNCS.PHASECHK.TRANS64.TRYWAIT P0, [R9+URZ], R4 ;  /* 0x00000004090075a7 */ /* 0x000e62000800017f */
[----:B------:R-:W-:-:S05]  /*5480*/  VIADD R2, R7, 0x1 ;  /* 0x0000000107027836 */ /* 0x000fca0000000000 */
[----:B------:R-:W-:-:S04]  /*5490*/  ISETP.NE.AND P1, PT, R2, 0x22, PT ;  /* 0x000000220200780c */ /* 0x000fc80003f25270 */
[----:B------:R-:W-:Y:S02]  /*54a0*/  SEL R3, RZ, 0x1, P1 ;  /* 0x00000001ff037807 */ /* 0x000fe40000800000 */
[----:B------:R-:W-:Y:S02]  /*54b0*/  SEL R7, R2, RZ, P1 ;  /* 0x000000ff02077207 */ /* 0x000fe40000800000 */
[----:B------:R-:W-:-:S03]  /*54c0*/  LOP3.LUT R8, R8, R3, RZ, 0x3c, !PT ;  /* 0x0000000308087212 */ /* 0x000fc600078e3cff */
[----:B0-----:R-:W-:Y:S01]  /*54d0*/  IMAD R6, R7, 0x8, R0 ;  /* 0x0000000807067824 */ /* 0x001fe200078e0200 */
[----:B------:R-:W-:Y:S01]  /*54e0*/  SHF.L.U32 R5, R8, 0x1f, RZ ;  /* 0x0000001f08057819 */ /* 0x000fe200000006ff */
[----:B-1----:R-:W-:Y:S06]  /*54f0*/  @!P0 BRA `(.L_x_88) ;  /* 0x0000001000e48947 */ /* 0x002fec0003800000 */
.L_x_129:
        /* <DEDUP_REMOVED lines=9> */
.L_x_130:
        /* <DEDUP_REMOVED lines=9> */
.L_x_131:
        /* <DEDUP_REMOVED lines=9> */
.L_x_132:
        /* <DEDUP_REMOVED lines=9> */
.L_x_133:
        /* <DEDUP_REMOVED lines=9> */
.L_x_134:
        /* <DEDUP_REMOVED lines=9> */
.L_x_135:
        /* <DEDUP_REMOVED lines=9> */
.L_x_136:
        /* <DEDUP_REMOVED lines=9> */
.L_x_137:
        /* <DEDUP_REMOVED lines=9> */
.L_x_138:
        /* <DEDUP_REMOVED lines=9> */
.L_x_139:
        /* <DEDUP_REMOVED lines=9> */
.L_x_140:
        /* <DEDUP_REMOVED lines=9> */
.L_x_141:
        /* <DEDUP_REMOVED lines=9> */
.L_x_142:
        /* <DEDUP_REMOVED lines=9> */
.L_x_143:
        /* <DEDUP_REMOVED lines=9> */
.L_x_144:
        /* <DEDUP_REMOVED lines=9> */
.L_x_145:
        /* <DEDUP_REMOVED lines=9> */
.L_x_146:
        /* <DEDUP_REMOVED lines=9> */
.L_x_147:
        /* <DEDUP_REMOVED lines=9> */
.L_x_148:
        /* <DEDUP_REMOVED lines=9> */
.L_x_149:
        /* <DEDUP_REMOVED lines=9> */
.L_x_150:
        /* <DEDUP_REMOVED lines=9> */
.L_x_151:
        /* <DEDUP_REMOVED lines=9> */
.L_x_152:
        /* <DEDUP_REMOVED lines=9> */
.L_x_153:
        /* <DEDUP_REMOVED lines=9> */
.L_x_154:
        /* <DEDUP_REMOVED lines=9> */
.L_x_155:
        /* <DEDUP_REMOVED lines=9> */
.L_x_156:
        /* <DEDUP_REMOVED lines=9> */
.L_x_157:
[----:B------:R-:W1:Y:S01]  /*64c0*/  SYNCS.PHASECHK.TRANS64.TRYWAIT P0, [R6+URZ], R5 ;  /* 0x00000005060075a7 */ /* 0x000e62000800017f */
[----:B------:R-:W-:-:S05]  /*64d0*/  VIADD R2, R7, 0x1 ;  /* 0x0000000107027836 */ /* 0x000fca0000000000 */
[----:B------:R-:W-:-:S04]  /*64e0*/  ISETP.NE.AND P1, PT, R2, 0x22, PT ;  /* 0x000000220200780c */ /* 0x000fc80003f25270 */
[----:B0-----:R-:W-:Y:S02]  /*64f0*/  SEL R4, RZ, 0x1, P1 ;  /* 0x00000001ff047807 */ /* 0x001fe40000800000 */
[----:B------:R-:W-:Y:S02]  /*6500*/  SEL R3, R2, RZ, P1 ;  /* 0x000000ff02037207 */ /* 0x000fe40000800000 */
[----:B------:R-:W-:Y:S01]  /*6510*/  LOP3.LUT R4, R11, R4, RZ, 0x3c, !PT ;  /* 0x000000040b047212 */ /* 0x000fe200078e3cff */
[----:B-1----:R-:W-:Y:S06]  /*6520*/  @!P0 BRA `(.L_x_117) ;  /* 0x0000000c001c8947 */ /* 0x002fec0003800000 */
.L_x_158:
[----:B------:R-:W-:Y:S01]  /*6530*/  IMAD R3, R3, 0x8, R0 ;  /* 0x0000000803037824 */ /* 0x000fe200078e0200 */
[----:B------:R-:W-:-:S07]  /*6540*/  SHF.L.U32 R0, R4, 0x1f, RZ ;  /* 0x0000001f04007819 */ /* 0x000fce00000006ff */
.L_x_118:
[----:B-1----:R1:W2:Y:S02]  /*6550*/  SYNCS.PHASECHK.TRANS64.TRYWAIT P0, [R3+URZ], R0 ;  /* 0x00000000030075a7 */ /* 0x0022a4000800017f */
[----:B--2---:R-:W-:Y:S05]  /*6560*/  @!P0 NANOSLEEP.SYNCS 0x989680 ;  /* 0x009896800000895d */ /* 0x004fea0003900000 */
[----:B------:R-:W2:Y:S02]  /*6570*/  @!P0 SYNCS.PHASECHK.TRANS64 P0, [R3+URZ], R0 ;  /* 0x00000000030085a7 */ /* 0x000ea4000800007f */
[----:B--2---:R-:W-:Y:S05]  /*6580*/  @!P0 BRA `(.L_x_118) ;  /* 0xfffffffc00f08947 */ /* 0x004fea000383ffff */
.L_x_83:
[----:B------:R-:W-:Y:S05]  /*6590*/  BSYNC B0 ;  /* 0x0000000000007941 */ /* 0x000fea0003800000 */
.L_x_82:
[----:B------:R-:W-:Y:S05]  /*65a0*/  EXIT ;  /* 0x000000000000794d */ /* 0x000fea0003800000 */
.L_x_22:
[----:B-1----:R1:W2:Y:S02]  /*65b0*/  SYNCS.PHASECHK.TRANS64.TRYWAIT P1, [R3+URZ], R0 ;  /* 0x00000000030075a7 */ /* 0x0022a4000802017f */
[----:B--2---:R-:W-:Y:S05]  /*65c0*/  @!P1 NANOSLEEP.SYNCS 0x989680 ;  /* 0x009896800000995d */ /* 0x004fea0003900000 */
[----:B------:R-:W2:Y:S02]  /*65d0*/  @!P1 SYNCS.PHASECHK.TRANS64 P1, [R3+URZ], R0 ;  /* 0x00000000030095a7 */ /* 0x000ea4000802007f */
[----:B--2---:R-:W-:Y:S05]  /*65e0*/  @!P1 BRA `(.L_x_22) ;  /* 0xfffffffc00f09947 */ /* 0x004fea000383ffff */
[----:B------:R-:W-:Y:S05]  /*65f0*/  BRA `(.L_x_21) ;  /* 0xffffffb400747947 */ /* 0x000fea000383ffff */
.L_x_27:
[----:B-1----:R1:W2:Y:S02]  /*6600*/  SYNCS.PHASECHK.TRANS64.TRYWAIT P1, [R5+URZ], R4 ;  /* 0x00000004050075a7 */ /* 0x0022a4000802017f */
[----:B--2---:R-:W-:Y:S05]  /*6610*/  @!P1 NANOSLEEP.SYNCS 0x989680 ;  /* 0x009896800000995d */ /* 0x004fea0003900000 */
[----:B------:R-:W2:Y:S02]  /*6620*/  @!P1 SYNCS.PHASECHK.TRANS64 P1, [R5+URZ], R4 ;  /* 0x00000004050095a7 */ /* 0x000ea4000802007f */
[----:B--2---:R-:W-:Y:S05]  /*6630*/  @!P1 BRA `(.L_x_27) ;  /* 0xfffffffc00f09947 */ /* 0x004fea000383ffff */
[----:B------:R-:W-:Y:S05]  /*6640*/  BRA `(.L_x_26) ;  /* 0xffffffb8000c7947 */ /* 0x000fea000383ffff */
.L_x_70:
[----:B------:R-:W-:Y:S01]  /*6650*/  BSSY B1, `(.L_x_119) ;  /* 0x0000006000017945 */ /* 0x000fe20003800000 */
[----:B------:R-:W-:-:S07]  /*6660*/  IMAD.MOV.U32 R15, RZ, RZ, -0x1 ;  /* 0xffffffffff0f7424 */ /* 0x000fce00078e00ff */
[----:B------:R-:W-:Y:S05]  /*6670*/  WARPSYNC.COLLECTIVE R15, `(.L_x_120) ;  /* 0x000000000f0c7348 */ /* 0x000fea0003c00000 */
[----:B------:R-:W-:Y:S02]  /*6680*/  ELECT P6, UR62, PT ;  /* 0x00000000003e782f */ /* 0x000fe400038c0000 */
[----:B------:R-:W-:Y:S01]  /*6690*/  MOV R14, UR62 ;  /* 0x0000003e000e7c02 */ /* 0x000fe20008000f00 */
[----:B------:R-:W-:Y:S10]  /*66a0*/  ENDCOLLECTIVE ;  /* 0x000000000000791b */ /* 0x000ff40003800000 */
.L_x_120:
[----:B------:R-:W-:Y:S05]  /*66b0*/  BSYNC B1 ;  /* 0x0000000000017941 */ /* 0x000fea0003800000 */
.L_x_119:
[----:B------:R-:W-:Y:S05]  /*66c0*/  BRA `(.L_x_121) ;  /* 0xffffffe000047947 */ /* 0x000fea000383ffff */
.L_x_73:
[----:B-1----:R1:W2:Y:S02]  /*66d0*/  SYNCS.PHASECHK.TRANS64.TRYWAIT P0, [R24+URZ+0x110], R5 ;  /* 0x00011005180075a7 */ /* 0x0022a4000800017f */
[----:B--2---:R-:W-:Y:S05]  /*66e0*/  @!P0 NANOSLEEP.SYNCS 0x989680 ;  /* 0x009896800000895d */ /* 0x004fea0003900000 */
[----:B------:R-:W2:Y:S02]  /*66f0*/  @!P0 SYNCS.PHASECHK.TRANS64 P0, [R24+URZ+0x110], R5 ;  /* 0x00011005180085a7 */ /* 0x000ea4000800007f */
[----:B--2---:R-:W-:Y:S05]  /*6700*/  @!P0 BRA `(.L_x_73) ;  /* 0xfffffffc00f08947 */ /* 0x004fea000383ffff */
[----:B------:R-:W-:Y:S05]  /*6710*/  BRA `(.L_x_122) ;  /* 0xffffffe0003c7947 */ /* 0x000fea000383ffff */
.L_x_81:
[----:B------:R-:W-:Y:S01]  /*6720*/  BSSY B0, `(.L_x_123) ;  /* 0x0000006000007945 */ /* 0x000fe20003800000 */
[----:B------:R-:W-:-:S07]  /*6730*/  IMAD.MOV.U32 R15, RZ, RZ, -0x1 ;  /* 0xffffffffff0f7424 */ /* 0x000fce00078e00ff */
[----:B------:R-:W-:Y:S05]  /*6740*/  WARPSYNC.COLLECTIVE R15, `(.L_x_124) ;  /* 0x000000000f0c7348 */ /* 0x000fea0003c00000 */
[----:B------:R-:W-:Y:S02]  /*6750*/  ELECT P6, UR62, PT ;  /* 0x00000000003e782f */ /* 0x000fe400038c0000 */
[----:B------:R-:W-:Y:S01]  /*6760*/  MOV R14, UR62 ;  /* 0x0000003e000e7c02 */ /* 0x000fe20008000f00 */
[----:B------:R-:W-:Y:S10]  /*6770*/  ENDCOLLECTIVE ;  /* 0x000000000000791b */ /* 0x000ff40003800000 */
.L_x_124:
[----:B------:R-:W-:Y:S05]  /*6780*/  BSYNC B0 ;  /* 0x0000000000007941 */ /* 0x000fea0003800000 */
.L_x_123:
[----:B------:R-:W-:Y:S05]  /*6790*/  BRA `(.L_x_125) ;  /* 0xffffffe800987947 */ /* 0x000fea000383ffff */
.L_x_85:
[----:B0-----:R0:W1:Y:S02]  /*67a0*/  SYNCS.PHASECHK.TRANS64.TRYWAIT P0, [R5+URZ], R2 ;  /* 0x00000002050075a7 */ /* 0x001064000800017f */
[----:B-1----:R-:W-:Y:S05]  /*67b0*/  @!P0 NANOSLEEP.SYNCS 0x989680 ;  /* 0x009896800000895d */ /* 0x002fea0003900000 */
[----:B------:R-:W1:Y:S02]  /*67c0*/  @!P0 SYNCS.PHASECHK.TRANS64 P0, [R5+URZ], R2 ;  /* 0x00000002050085a7 */ /* 0x000e64000800007f */
[----:B-1----:R-:W-:Y:S05]  /*67d0*/  @!P0 BRA `(.L_x_85) ;  /* 0xfffffffc00f08947 */ /* 0x002fea000383ffff */
[----:B------:R-:W-:Y:S05]  /*67e0*/  BRA `(.L_x_126) ;  /* 0xffffffe800d87947 */ /* 0x000fea000383ffff */
.L_x_86:
[----:B0-----:R0:W1:Y:S02]  /*67f0*/  SYNCS.PHASECHK.TRANS64.TRYWAIT P0, [R7+URZ], R4 ;  /* 0x00000004070075a7 */ /* 0x001064000800017f */
[----:B-1----:R-:W-:Y:S05]  /*6800*/  @!P0 NANOSLEEP.SYNCS 0x989680 ;  /* 0x009896800000895d */ /* 0x002fea0003900000 */
[----:B------:R-:W1:Y:S02]  /*6810*/  @!P0 SYNCS.PHASECHK.TRANS64 P0, [R7+URZ], R4 ;  /* 0x00000004070085a7 */ /* 0x000e64000800007f */
[----:B-1----:R-:W-:Y:S05]  /*6820*/  @!P0 BRA `(.L_x_86) ;  /* 0xfffffffc00f08947 */ /* 0x002fea000383ffff */
[----:B------:R-:W-:Y:S05]  /*6830*/  BRA `(.L_x_127) ;  /* 0xffffffe800e87947 */ /* 0x000fea000383ffff */
.L_x_87:
[----:B0-----:R0:W1:Y:S02]  /*6840*/  SYNCS.PHASECHK.TRANS64.TRYWAIT P0, [R6+URZ], R5 ;  /* 0x00000005060075a7 */ /* 0x001064000800017f */
[----:B-1----:R-:W-:Y:S05]  /*6850*/  @!P0 NANOSLEEP.SYNCS 0x989680 ;  /* 0x009896800000895d */ /* 0x002fea0003900000 */
[----:B------:R-:W1:Y:S02]  /*6860*/  @!P0 SYNCS.PHASECHK.TRANS64 P0, [R6+URZ], R5 ;  /* 0x00000005060085a7 */ /* 0x000e64000800007f */
[----:B-1----:R-:W-:Y:S05]  /*6870*/  @!P0 BRA `(.L_x_87) ;  /* 0xfffffffc00f08947 */ /* 0x002fea000383ffff */
[----:B------:R-:W-:Y:S05]  /*6880*/  BRA `(.L_x_128) ;  /* 0xffffffe800f87947 */ /* 0x000fea000383ffff */
.L_x_88:
[----:B0-----:R0:W1:Y:S02]  /*6890*/  SYNCS.PHASECHK.TRANS64.TRYWAIT P0, [R9+URZ], R4 ;  /* 0x00000004090075a7 */ /* 0x001064000800017f */
[----:B-1----:R-:W-:Y:S05]  /*68a0*/  @!P0 NANOSLEEP.SYNCS 0x989680 ;  /* 0x009896800000895d */ /* 0x002fea0003900000 */
[----:B------:R-:W1:Y:S02]  /*68b0*/  @!P0 SYNCS.PHASECHK.TRANS64 P0, [R9+URZ], R4 ;  /* 0x00000004090085a7 */ /* 0x000e64000800007f */
[----:B-1----:R-:W-:Y:S05]  /*68c0*/  @!P0 BRA `(.L_x_88) ;  /* 0xfffffffc00f08947 */ /* 0x002fea000383ffff */
[----:B------:R-:W-:Y:S05]  /*68d0*/  BRA `(.L_x_129) ;  /* 0xffffffec00087947 */ /* 0x000fea000383ffff */
.L_x_89:
[----:B0-----:R0:W1:Y:S02]  /*68e0*/  SYNCS.PHASECHK.TRANS64.TRYWAIT P0, [R6+URZ], R5 ;  /* 0x00000005060075a7 */ /* 0x001064000800017f */
[----:B-1----:R-:W-:Y:S05]  /*68f0*/  @!P0 NANOSLEEP.SYNCS 0x989680 ;  /* 0x009896800000895d */ /* 0x002fea0003900000 */
[----:B------:R-:W1:Y:S02]  /*6900*/  @!P0 SYNCS.PHASECHK.TRANS64 P0, [R6+URZ], R5 ;  /* 0x00000005060085a7 */ /* 0x000e64000800007f */
[----:B-1----:R-:W-:Y:S05]  /*6910*/  @!P0 BRA `(.L_x_89) ;  /* 0xfffffffc00f08947 */ /* 0x002fea000383ffff */
[----:B------:R-:W-:Y:S05]  /*6920*/  BRA `(.L_x_130) ;  /* 0xffffffec00187947 */ /* 0x000fea000383ffff */
.L_x_90:
[----:B0-----:R0:W1:Y:S02]  /*6930*/  SYNCS.PHASECHK.TRANS64.TRYWAIT P0, [R9+URZ], R4 ;  /* 0x00000004090075a7 */ /* 0x001064000800017f */
[----:B-1----:R-:W-:Y:S05]  /*6940*/  @!P0 NANOSLEEP.SYNCS 0x989680 ;  /* 0x009896800000895d */ /* 0x002fea0003900000 */
[----:B------:R-:W1:Y:S02]  /*6950*/  @!P0 SYNCS.PHASECHK.TRANS64 P0, [R9+URZ], R4 ;  /* 0x00000004090085a7 */ /* 0x000e64000800007f */
[----:B-1----:R-:W-:Y:S05]  /*6960*/  @!P0 BRA `(.L_x_90) ;  /* 0xfffffffc00f08947 */ /* 0x002fea000383ffff */
[----:B------:R-:W-:Y:S05]  /*6970*/  BRA `(.L_x_131) ;  /* 0xffffffec00287947 */ /* 0x000fea000383ffff */
.L_x_91:
[----:B0-----:R0:W1:Y:S02]  /*6980*/  SYNCS.PHASECHK.TRANS64.TRYWAIT P0, [R6+URZ], R5 ;  /* 0x00000005060075a7 */ /* 0x001064000800017f */
[----:B-1----:R-:W-:Y:S05]  /*6990*/  @!P0 NANOSLEEP.SYNCS 0x989680 ;  /* 0x009896800000895d */ /* 0x002fea0003900000 */
[----:B------:R-:W1:Y:S02]  /*69a0*/  @!P0 SYNCS.PHASECHK.TRANS64 P0, [R6+URZ], R5 ;  /* 0x00000005060085a7 */ /* 0x000e64000800007f */
[----:B-1----:R-:W-:Y:S05]  /*69b0*/  @!P0 BRA `(.L_x_91) ;  /* 0xfffffffc00f08947 */ /* 0x002fea000383ffff */
[----:B------:R-:W-:Y:S05]  /*69c0*/  BRA `(.L_x_132) ;  /* 0xffffffec00387947 */ /* 0x000fea000383ffff */
.L_x_92:
[----:B0-----:R0:W1:Y:S02]  /*69d0*/  SYNCS.PHASECHK.TRANS64.TRYWAIT P0, [R9+URZ], R4 ;  /* 0x00000004090075a7 */ /* 0x001064000800017f */
[----:B-1----:R-:W-:Y:S05]  /*69e0*/  @!P0 NANOSLEEP.SYNCS 0x989680 ;  /* 0x009896800000895d */ /* 0x002fea0003900000 */
[----:B------:R-:W1:Y:S02]  /*69f0*/  @!P0 SYNCS.PHASECHK.TRANS64 P0, [R9+URZ], R4 ;  /* 0x00000004090085a7 */ /* 0x000e64000800007f */
[----:B-1----:R-:W-:Y:S05]  /*6a00*/  @!P0 BRA `(.L_x_92) ;  /* 0xfffffffc00f08947 */ /* 0x002fea000383ffff */
[----:B------:R-:W-:Y:S05]  /*6a10*/  BRA `(.L_x_133) ;  /* 0xffffffec00487947 */ /* 0x000fea000383ffff */
.L_x_93:
[----:B0-----:R0:W1:Y:S02]  /*6a20*/  SYNCS.PHASECHK.TRANS64.TRYWAIT P0, [R6+URZ], R5 ;  /* 0x00000005060075a7 */ /* 0x001064000800017f */
[----:B-1----:R-:W-:Y:S05]  /*6a30*/  @!P0 NANOSLEEP.SYNCS 0x989680 ;  /* 0x009896800000895d */ /* 0x002fea0003900000 */
[----:B------:R-:W1:Y:S02]  /*6a40*/  @!P0 SYNCS.PHASECHK.TRANS64 P0, [R6+URZ], R5 ;  /* 0x00000005060085a7 */ /* 0x000e64000800007f */
[----:B-1----:R-:W-:Y:S05]  /*6a50*/  @!P0 BRA `(.L_x_93) ;  /* 0xfffffffc00f08947 */ /* 0x002fea000383ffff */
[----:B------:R-:W-:Y:S05]  /*6a60*/  BRA `(.L_x_134) ;  /* 0xffffffec00587947 */ /* 0x000fea000383ffff */
.L_x_94:
[----:B0-----:R0:W1:Y:S02]  /*6a70*/  SYNCS.PHASECHK.TRANS64.TRYWAIT P0, [R9+URZ], R4 ;  /* 0x00000004090075a7 */ /* 0x001064000800017f */
[----:B-1----:R-:W-:Y:S05]  /*6a80*/  @!P0 NANOSLEEP.SYNCS 0x989680 ;  /* 0x009896800000895d */ /* 0x002fea0003900000 */
[----:B------:R-:W1:Y:S02]  /*6a90*/  @!P0 SYNCS.PHASECHK.TRANS64 P0, [R9+URZ], R4 ;  /* 0x00000004090085a7 */ /* 0x000e64000800007f */
[----:B-1----:R-:W-:Y:S05]  /*6aa0*/  @!P0 BRA `(.L_x_94) ;  /* 0xfffffffc00f08947 */ /* 0x002fea000383ffff */
[----:B------:R-:W-:Y:S05]  /*6ab0*/  BRA `(.L_x_135) ;  /* 0xffffffec00687947 */ /* 0x000fea000383ffff */
.L_x_95:
[----:B0-----:R0:W1:Y:S02]  /*6ac0*/  SYNCS.PHASECHK.TRANS64.TRYWAIT P0, [R6+URZ], R5 ;  /* 0x00000005060075a7 */ /* 0x001064000800017f */
[----:B-1----:R-:W-:Y:S05]  /*6ad0*/  @!P0 NANOSLEEP.SYNCS 0x989680 ;  /* 0x009896800000895d */ /* 0x002fea0003900000 */
[----:B------:R-:W1:Y:S02]  /*6ae0*/  @!P0 SYNCS.PHASECHK.TRANS64 P0, [R6+URZ], R5 ;  /* 0x00000005060085a7 */ /* 0x000e64000800007f */
[----:B-1----:R-:W-:Y:S05]  /*6af0*/  @!P0 BRA `(.L_x_95) ;  /* 0xfffffffc00f08947 */ /* 0x002fea000383ffff */
[----:B------:R-:W-:Y:S05]  /*6b00*/  BRA `(.L_x_136) ;  /* 0xffffffec00787947 */ /* 0x000fea000383ffff */
.L_x_96:
[----:B0-----:R0:W1:Y:S02]  /*6b10*/  SYNCS.PHASECHK.TRANS64.TRYWAIT P0, [R9+URZ], R4 ;  /* 0x00000004090075a7 */ /* 0x001064000800017f */
[----:B-1----:R-:W-:Y:S05]  /*6b20*/  @!P0 NANOSLEEP.SYNCS 0x989680 ;  /* 0x009896800000895d */ /* 0x002fea0003900000 */
[----:B------:R-:W1:Y:S02]  /*6b30*/  @!P0 SYNCS.PHASECHK.TRANS64 P0, [R9+URZ], R4 ;  /* 0x00000004090085a7 */ /* 0x000e64000800007f */
[----:B-1----:R-:W-:Y:S05]  /*6b40*/  @!P0 BRA `(.L_x_96) ;  /* 0xfffffffc00f08947 */ /* 0x002fea000383ffff */
[----:B------:R-:W-:Y:S05]  /*6b50*/  BRA `(.L_x_137) ;  /* 0xffffffec00887947 */ /* 0x000fea000383ffff */
.L_x_97:
[----:B0-----:R0:W1:Y:S02]  /*6b60*/  SYNCS.PHASECHK.TRANS64.TRYWAIT P0, [R6+URZ], R5 ;  /* 0x00000005060075a7 */ /* 0x001064000800017f */
[----:B-1----:R-:W-:Y:S05]  /*6b70*/  @!P0 NANOSLEEP.SYNCS 0x989680 ;  /* 0x009896800000895d */ /* 0x002fea0003900000 */
[----:B------:R-:W1:Y:S02]  /*6b80*/  @!P0 SYNCS.PHASECHK.TRANS64 P0, [R6+URZ], R5 ;  /* 0x00000005060085a7 */ /* 0x000e64000800007f */
[----:B-1----:R-:W-:Y:S05]  /*6b90*/  @!P0 BRA `(.L_x_97) ;  /* 0xfffffffc00f08947 */ /* 0x002fea000383ffff */
[----:B------:R-:W-:Y:S05]  /*6ba0*/  BRA `(.L_x_138) ;  /* 0xffffffec00987947 */ /* 0x000fea000383ffff */
.L_x_98:
[----:B0-----:R0:W1:Y:S02]  /*6bb0*/  SYNCS.PHASECHK.TRANS64.TRYWAIT P0, [R9+URZ], R4 ;  /* 0x00000004090075a7 */ /* 0x001064000800017f */
[----:B-1----:R-:W-:Y:S05]  /*6bc0*/  @!P0 NANOSLEEP.SYNCS 0x989680 ;  /* 0x009896800000895d */ /* 0x002fea0003900000 */
[----:B------:R-:W1:Y:S02]  /*6bd0*/  @!P0 SYNCS.PHASECHK.TRANS64 P0, [R9+URZ], R4 ;  /* 0x00000004090085a7 */ /* 0x000e64000800007f */
[----:B-1----:R-:W-:Y:S05]  /*6be0*/  @!P0 BRA `(.L_x_98) ;  /* 0xfffffffc00f08947 */ /* 0x002fea000383ffff */
[----:B------:R-:W-:Y:S05]  /*6bf0*/  BRA `(.L_x_139) ;  /* 0xffffffec00a87947 */ /* 0x000fea000383ffff */
.L_x_99:
[----:B0-----:R0:W1:Y:S02]  /*6c00*/  SYNCS.PHASECHK.TRANS64.TRYWAIT P0, [R6+URZ], R5 ;  /* 0x00000005060075a7 */ /* 0x001064000800017f */
[----:B-1----:R-:W-:Y:S05]  /*6c10*/  @!P0 NANOSLEEP.SYNCS 0x989680 ;  /* 0x009896800000895d */ /* 0x002fea0003900000 */
[----:B------:R-:W1:Y:S02]  /*6c20*/  @!P0 SYNCS.PHASECHK.TRANS64 P0, [R6+URZ], R5 ;  /* 0x00000005060085a7 */ /* 0x000e64000800007f */
[----:B-1----:R-:W-:Y:S05]  /*6c30*/  @!P0 BRA `(.L_x_99) ;  /* 0xfffffffc00f08947 */ /* 0x002fea000383ffff */
[----:B------:R-:W-:Y:S05]  /*6c40*/  BRA `(.L_x_140) ;  /* 0xffffffec00b87947 */ /* 0x000fea000383ffff */
.L_x_100:
[----:B0-----:R0:W1:Y:S02]  /*6c50*/  SYNCS.PHASECHK.TRANS64.TRYWAIT P0, [R9+URZ], R4 ;  /* 0x00000004090075a7 */ /* 0x001064000800017f */
[----:B-1----:R-:W-:Y:S05]  /*6c60*/  @!P0 NANOSLEEP.SYNCS 0x989680 ;  /* 0x009896800000895d */ /* 0x002fea0003900000 */
[----:B------:R-:W1:Y:S02]  /*6c70*/  @!P0 SYNCS.PHASECHK.TRANS64 P0, [R9+URZ], R4 ;  /* 0x00000004090085a7 */ /* 0x000e64000800007f */
[----:B-1----:R-:W-:Y:S05]  /*6c80*/  @!P0 BRA `(.L_x_100) ;  /* 0xfffffffc00f08947 */ /* 0x002fea000383ffff */
[----:B------:R-:W-:Y:S05]  /*6c90*/  BRA `(.L_x_141) ;  /* 0xffffffec00c87947 */ /* 0x000fea000383ffff */
.L_x_101:
[----:B0-----:R0:W1:Y:S02]  /*6ca0*/  SYNCS.PHASECHK.TRANS64.TRYWAIT P0, [R6+URZ], R5 ;  /* 0x00000005060075a7 */ /* 0x001064000800017f */
[----:B-1----:R-:W-:Y:S05]  /*6cb0*/  @!P0 NANOSLEEP.SYNCS 0x989680 ;  /* 0x009896800000895d */ /* 0x002fea0003900000 */
[----:B------:R-:W1:Y:S02]  /*6cc0*/  @!P0 SYNCS.PHASECHK.TRANS64 P0, [R6+URZ], R5 ;  /* 0x00000005060085a7 */ /* 0x000e64000800007f */
[----:B-1----:R-:W-:Y:S05]  /*6cd0*/  @!P0 BRA `(.L_x_101) ;  /* 0xfffffffc00f08947 */ /* 0x002fea000383ffff */
[----:B------:R-:W-:Y:S05]  /*6ce0*/  BRA `(.L_x_142) ;  /* 0xffffffec00d87947 */ /* 0x000fea000383ffff */
.L_x_102:
[----:B0-----:R0:W1:Y:S02]  /*6cf0*/  SYNCS.PHASECHK.TRANS64.TRYWAIT P0, [R9+URZ], R4 ;  /* 0x00000004090075a7 */ /* 0x001064000800017f */
[----:B-1----:R-:W-:Y:S05]  /*6d00*/  @!P0 NANOSLEEP.SYNCS 0x989680 ;  /* 0x009896800000895d */ /* 0x002fea0003900000 */
[----:B------:R-:W1:Y:S02]  /*6d10*/  @!P0 SYNCS.PHASECHK.TRANS64 P0, [R9+URZ], R4 ;  /* 0x00000004090085a7 */ /* 0x000e64000800007f */
[----:B-1----:R-:W-:Y:S05]  /*6d20*/  @!P0 BRA `(.L_x_102) ;  /* 0xfffffffc00f08947 */ /* 0x002fea000383ffff */
[----:B------:R-:W-:Y:S05]  /*6d30*/  BRA `(.L_x_143) ;  /* 0xffffffec00e87947 */ /* 0x000fea000383ffff */
.L_x_103:
[----:B0-----:R0:W1:Y:S02]  /*6d40*/  SYNCS.PHASECHK.TRANS64.TRYWAIT P0, [R6+URZ], R5 ;  /* 0x00000005060075a7 */ /* 0x001064000800017f */
[----:B-1----:R-:W-:Y:S05]  /*6d50*/  @!P0 NANOSLEEP.SYNCS 0x989680 ;  /* 0x009896800000895d */ /* 0x002fea0003900000 */
[----:B------:R-:W1:Y:S02]  /*6d60*/  @!P0 SYNCS.PHASECHK.TRANS64 P0, [R6+URZ], R5 ;  /* 0x00000005060085a7 */ /* 0x000e64000800007f */
[----:B-1----:R-:W-:Y:S05]  /*6d70*/  @!P0 BRA `(.L_x_103) ;  /* 0xfffffffc00f08947 */ /* 0x002fea000383ffff */
[----:B------:R-:W-:Y:S05]  /*6d80*/  BRA `(.L_x_144) ;  /* 0xffffffec00f87947 */ /* 0x000fea000383ffff */
.L_x_104:
[----:B0-----:R0:W1:Y:S02]  /*6d90*/  SYNCS.PHASECHK.TRANS64.TRYWAIT P0, [R9+URZ], R4 ;  /* 0x00000004090075a7 */ /* 0x001064000800017f */
[----:B-1----:R-:W-:Y:S05]  /*6da0*/  @!P0 NANOSLEEP.SYNCS 0x989680 ;  /* 0x009896800000895d */ /* 0x002fea0003900000 */
[----:B------:R-:W1:Y:S02]  /*6db0*/  @!P0 SYNCS.PHASECHK.TRANS64 P0, [R9+URZ], R4 ;  /* 0x00000004090085a7 */ /* 0x000e64000800007f */
[----:B-1----:R-:W-:Y:S05]  /*6dc0*/  @!P0 BRA `(.L_x_104) ;  /* 0xfffffffc00f08947 */ /* 0x002fea000383ffff */
[----:B------:R-:W-:Y:S05]  /*6dd0*/  BRA `(.L_x_145) ;  /* 0xfffffff000087947 */ /* 0x000fea000383ffff */
.L_x_105:
[----:B0-----:R0:W1:Y:S02]  /*6de0*/  SYNCS.PHASECHK.TRANS64.TRYWAIT P0, [R6+URZ], R5 ;  /* 0x00000005060075a7 */ /* 0x001064000800017f */
[----:B-1----:R-:W-:Y:S05]  /*6df0*/  @!P0 NANOSLEEP.SYNCS 0x989680 ;  /* 0x009896800000895d */ /* 0x002fea0003900000 */
[----:B------:R-:W1:Y:S02]  /*6e00*/  @!P0 SYNCS.PHASECHK.TRANS64 P0, [R6+URZ], R5 ;  /* 0x00000005060085a7 */ /* 0x000e64000800007f */
[----:B-1----:R-:W-:Y:S05]  /*6e10*/  @!P0 BRA `(.L_x_105) ;  /* 0xfffffffc00f08947 */ /* 0x002fea000383ffff */
[----:B------:R-:W-:Y:S05]  /*6e20*/  BRA `(.L_x_146) ;  /* 0xfffffff000187947 */ /* 0x000fea000383ffff */
.L_x_106:
[----:B0-----:R0:W1:Y:S02]  /*6e30*/  SYNCS.PHASECHK.TRANS64.TRYWAIT P0, [R9+URZ], R4 ;  /* 0x00000004090075a7 */ /* 0x001064000800017f */
[----:B-1----:R-:W-:Y:S05]  /*6e40*/  @!P0 NANOSLEEP.SYNCS 0x989680 ;  /* 0x009896800000895d */ /* 0x002fea0003900000 */
[----:B------:R-:W1:Y:S02]  /*6e50*/  @!P0 SYNCS.PHASECHK.TRANS64 P0, [R9+URZ], R4 ;  /* 0x00000004090085a7 */ /* 0x000e64000800007f */
[----:B-1----:R-:W-:Y:S05]  /*6e60*/  @!P0 BRA `(.L_x_106) ;  /* 0xfffffffc00f08947 */ /* 0x002fea000383ffff */
[----:B------:R-:W-:Y:S05]  /*6e70*/  BRA `(.L_x_147) ;  /* 0xfffffff000287947 */ /* 0x000fea000383ffff */
.L_x_107:
[----:B0-----:R0:W1:Y:S02]  /*6e80*/  SYNCS.PHASECHK.TRANS64.TRYWAIT P0, [R6+URZ], R5 ;  /* 0x00000005060075a7 */ /* 0x001064000800017f */
[----:B-1----:R-:W-:Y:S05]  /*6e90*/  @!P0 NANOSLEEP.SYNCS 0x989680 ;  /* 0x009896800000895d */ /* 0x002fea0003900000 */
[----:B------:R-:W1:Y:S02]  /*6ea0*/  @!P0 SYNCS.PHASECHK.TRANS64 P0, [R6+URZ], R5 ;  /* 0x00000005060085a7 */ /* 0x000e64000800007f */
[----:B-1----:R-:W-:Y:S05]  /*6eb0*/  @!P0 BRA `(.L_x_107) ;  /* 0xfffffffc00f08947 */ /* 0x002fea000383ffff */
[----:B------:R-:W-:Y:S05]  /*6ec0*/  BRA `(.L_x_148) ;  /* 0xfffffff000387947 */ /* 0x000fea000383ffff */
.L_x_108:
[----:B0-----:R0:W1:Y:S02]  /*6ed0*/  SYNCS.PHASECHK.TRANS64.TRYWAIT P0, [R9+URZ], R4 ;  /* 0x00000004090075a7 */ /* 0x001064000800017f */
[----:B-1----:R-:W-:Y:S05]  /*6ee0*/  @!P0 NANOSLEEP.SYNCS 0x989680 ;  /* 0x009896800000895d */ /* 0x002fea0003900000 */
[----:B------:R-:W1:Y:S02]  /*6ef0*/  @!P0 SYNCS.PHASECHK.TRANS64 P0, [R9+URZ], R4 ;  /* 0x00000004090085a7 */ /* 0x000e64000800007f */
[----:B-1----:R-:W-:Y:S05]  /*6f00*/  @!P0 BRA `(.L_x_108) ;  /* 0xfffffffc00f08947 */ /* 0x002fea000383ffff */
[----:B------:R-:W-:Y:S05]  /*6f10*/  BRA `(.L_x_149) ;  /* 0xfffffff000487947 */ /* 0x000fea000383ffff */
.L_x_109:
[----:B0-----:R0:W1:Y:S02]  /*6f20*/  SYNCS.PHASECHK.TRANS64.TRYWAIT P0, [R6+URZ], R5 ;  /* 0x00000005060075a7 */ /* 0x001064000800017f */
[----:B-1----:R-:W-:Y:S05]  /*6f30*/  @!P0 NANOSLEEP.SYNCS 0x989680 ;  /* 0x009896800000895d */ /* 0x002fea0003900000 */
[----:B------:R-:W1:Y:S02]  /*6f40*/  @!P0 SYNCS.PHASECHK.TRANS64 P0, [R6+URZ], R5 ;  /* 0x00000005060085a7 */ /* 0x000e64000800007f */
[----:B-1----:R-:W-:Y:S05]  /*6f50*/  @!P0 BRA `(.L_x_109) ;  /* 0xfffffffc00f08947 */ /* 0x002fea000383ffff */
[----:B------:R-:W-:Y:S05]  /*6f60*/  BRA `(.L_x_150) ;  /* 0xfffffff000587947 */ /* 0x000fea000383ffff */
.L_x_110:
[----:B0-----:R0:W1:Y:S02]  /*6f70*/  SYNCS.PHASECHK.TRANS64.TRYWAIT P0, [R9+URZ], R4 ;  /* 0x00000004090075a7 */ /* 0x001064000800017f */
[----:B-1----:R-:W-:Y:S05]  /*6f80*/  @!P0 NANOSLEEP.SYNCS 0x989680 ;  /* 0x009896800000895d */ /* 0x002fea0003900000 */
[----:B------:R-:W1:Y:S02]  /*6f90*/  @!P0 SYNCS.PHASECHK.TRANS64 P0, [R9+URZ], R4 ;  /* 0x00000004090085a7 */ /* 0x000e64000800007f */
[----:B-1----:R-:W-:Y:S05]  /*6fa0*/  @!P0 BRA `(.L_x_110) ;  /* 0xfffffffc00f08947 */ /* 0x002fea000383ffff */
[----:B------:R-:W-:Y:S05]  /*6fb0*/  BRA `(.L_x_151) ;  /* 0xfffffff000687947 */ /* 0x000fea000383ffff */
.L_x_111:
[----:B0-----:R0:W1:Y:S02]  /*6fc0*/  SYNCS.PHASECHK.TRANS64.TRYWAIT P0, [R6+URZ], R5 ;  /* 0x00000005060075a7 */ /* 0x001064000800017f */
[----:B-1----:R-:W-:Y:S05]  /*6fd0*/  @!P0 NANOSLEEP.SYNCS 0x989680 ;  /* 0x009896800000895d */ /* 0x002fea0003900000 */
[----:B------:R-:W1:Y:S02]  /*6fe0*/  @!P0 SYNCS.PHASECHK.TRANS64 P0, [R6+URZ], R5 ;  /* 0x00000005060085a7 */ /* 0x000e64000800007f */
[----:B-1----:R-:W-:Y:S05]  /*6ff0*/  @!P0 BRA `(.L_x_111) ;  /* 0xfffffffc00f08947 */ /* 0x002fea000383ffff */
[----:B------:R-:W-:Y:S05]  /*7000*/  BRA `(.L_x_152) ;  /* 0xfffffff000787947 */ /* 0x000fea000383ffff */
.L_x_112:
[----:B0-----:R0:W1:Y:S02]  /*7010*/  SYNCS.PHASECHK.TRANS64.TRYWAIT P0, [R9+URZ], R4 ;  /* 0x00000004090075a7 */ /* 0x001064000800017f */
[----:B-1----:R-:W-:Y:S05]  /*7020*/  @!P0 NANOSLEEP.SYNCS 0x989680 ;  /* 0x009896800000895d */ /* 0x002fea0003900000 */
[----:B------:R-:W1:Y:S02]  /*7030*/  @!P0 SYNCS.PHASECHK.TRANS64 P0, [R9+URZ], R4 ;  /* 0x00000004090085a7 */ /* 0x000e64000800007f */
[----:B-1----:R-:W-:Y:S05]  /*7040*/  @!P0 BRA `(.L_x_112) ;  /* 0xfffffffc00f08947 */ /* 0x002fea000383ffff */
[----:B------:R-:W-:Y:S05]  /*7050*/  BRA `(.L_x_153) ;  /* 0xfffffff000887947 */ /* 0x000fea000383ffff */
.L_x_113:
[----:B0-----:R0:W1:Y:S02]  /*7060*/  SYNCS.PHASECHK.TRANS64.TRYWAIT P0, [R6+URZ], R5 ;  /* 0x00000005060075a7 */ /* 0x001064000800017f */
[----:B-1----:R-:W-:Y:S05]  /*7070*/  @!P0 NANOSLEEP.SYNCS 0x989680 ;  /* 0x009896800000895d */ /* 0x002fea0003900000 */
[----:B------:R-:W1:Y:S02]  /*7080*/  @!P0 SYNCS.PHASECHK.TRANS64 P0, [R6+URZ], R5 ;  /* 0x00000005060085a7 */ /* 0x000e64000800007f */
[----:B-1----:R-:W-:Y:S05]  /*7090*/  @!P0 BRA `(.L_x_113) ;  /* 0xfffffffc00f08947 */ /* 0x002fea000383ffff */
[----:B------:R-:W-:Y:S05]  /*70a0*/  BRA `(.L_x_154) ;  /* 0xfffffff000987947 */ /* 0x000fea000383ffff */
.L_x_114:
[----:B0-----:R0:W1:Y:S02]  /*70b0*/  SYNCS.PHASECHK.TRANS64.TRYWAIT P0, [R9+URZ], R4 ;  /* 0x00000004090075a7 */ /* 0x001064000800017f */
[----:B-1----:R-:W-:Y:S05]  /*70c0*/  @!P0 NANOSLEEP.SYNCS 0x989680 ;  /* 0x009896800000895d */ /* 0x002fea0003900000 */
[----:B------:R-:W1:Y:S02]  /*70d0*/  @!P0 SYNCS.PHASECHK.TRANS64 P0, [R9+URZ], R4 ;  /* 0x00000004090085a7 */ /* 0x000e64000800007f */
[----:B-1----:R-:W-:Y:S05]  /*70e0*/  @!P0 BRA `(.L_x_114) ;  /* 0xfffffffc00f08947 */ /* 0x002fea000383ffff */
[----:B------:R-:W-:Y:S05]  /*70f0*/  BRA `(.L_x_155) ;  /* 0xfffffff000a87947 */ /* 0x000fea000383ffff */
.L_x_115:
[----:B0-----:R0:W1:Y:S02]  /*7100*/  SYNCS.PHASECHK.TRANS64.TRYWAIT P0, [R6+URZ], R5 ;  /* 0x00000005060075a7 */ /* 0x001064000800017f */
[----:B-1----:R-:W-:Y:S05]  /*7110*/  @!P0 NANOSLEEP.SYNCS 0x989680 ;  /* 0x009896800000895d */ /* 0x002fea0003900000 */
[----:B------:R-:W1:Y:S02]  /*7120*/  @!P0 SYNCS.PHASECHK.TRANS64 P0, [R6+URZ], R5 ;  /* 0x00000005060085a7 */ /* 0x000e64000800007f */
[----:B-1----:R-:W-:Y:S05]  /*7130*/  @!P0 BRA `(.L_x_115) ;  /* 0xfffffffc00f08947 */ /* 0x002fea000383ffff */
[----:B------:R-:W-:Y:S05]  /*7140*/  BRA `(.L_x_156) ;  /* 0xfffffff000b87947 */ /* 0x000fea000383ffff */
.L_x_116:
[----:B0-----:R0:W1:Y:S02]  /*7150*/  SYNCS.PHASECHK.TRANS64.TRYWAIT P0, [R9+URZ], R4 ;  /* 0x00000004090075a7 */ /* 0x001064000800017f */
[----:B-1----:R-:W-:Y:S05]  /*7160*/  @!P0 NANOSLEEP.SYNCS 0x989680 ;  /* 0x009896800000895d */ /* 0x002fea0003900000 */
[----:B------:R-:W1:Y:S02]  /*7170*/  @!P0 SYNCS.PHASECHK.TRANS64 P0, [R9+URZ], R4 ;  /* 0x00000004090085a7 */ /* 0x000e64000800007f */
[----:B-1----:R-:W-:Y:S05]  /*7180*/  @!P0 BRA `(.L_x_116) ;  /* 0xfffffffc00f08947 */ /* 0x002fea000383ffff */
[----:B------:R-:W-:Y:S05]  /*7190*/  BRA `(.L_x_157) ;  /* 0xfffffff000c87947 */ /* 0x000fea000383ffff */
.L_x_117:
[----:B0-----:R0:W1:Y:S02]  /*71a0*/  SYNCS.PHASECHK.TRANS64.TRYWAIT P0, [R6+URZ], R5 ;  /* 0x00000005060075a7 */ /* 0x001064000800017f */
[----:B-1----:R-:W-:Y:S05]  /*71b0*/  @!P0 NANOSLEEP.SYNCS 0x989680 ;  /* 0x009896800000895d */ /* 0x002fea0003900000 */
[----:B------:R-:W1:Y:S02]  /*71c0*/  @!P0 SYNCS.PHASECHK.TRANS64 P0, [R6+URZ], R5 ;  /* 0x00000005060085a7 */ /* 0x000e64000800007f */
[----:B-1----:R-:W-:Y:S05]  /*71d0*/  @!P0 BRA `(.L_x_117) ;  /* 0xfffffffc00f08947 */ /* 0x002fea000383ffff */
[----:B------:R-:W-:Y:S05]  /*71e0*/  BRA `(.L_x_158) ;  /* 0xfffffff000d07947 */ /* 0x000fea000383ffff */
.L_x_159:
[----:B------:R-:W-:-:S00]  /*71f0*/  BRA `(.L_x_159) ;  /* 0xfffffffc00fc7947 */ /* 0x000fc0000383ffff */
[----:B------:R-:W-:-:S00]  /*7200*/  NOP ;  /* 0x0000000000007918 */ /* 0x000fc00000000000 */
[----:B------:R-:W-:-:S00]  /*7210*/  NOP ;  /* 0x0000000000007918 */ /* 0x000fc00000000000 */
[----:B------:R-:W-:-:S00]  /*7220*/  NOP ;  /* 0x0000000000007918 */ /* 0x000fc00000000000 */
[----:B------:R-:W-:-:S00]  /*7230*/  NOP ;  /* 0x0000000000007918 */ /* 0x000fc00000000000 */
[----:B------:R-:W-:-:S00]  /*7240*/  NOP ;  /* 0x0000000000007918 */ /* 0x000fc00000000000 */
[----:B------:R-:W-:-:S00]  /*7250*/  NOP ;  /* 0x0000000000007918 */ /* 0x000fc00000000000 */
[----:B------:R-:W-:-:S00]  /*7260*/  NOP ;  /* 0x0000000000007918 */ /* 0x000fc00000000000 */
[----:B------:R-:W-:-:S00]  /*7270*/  NOP ;  /* 0x0000000000007918 */ /* 0x000fc00000000000 */
.L_x_160:


//--------------------- .nv.global.init           --------------------------
	.section	.nv.global.init,"aw",@progbits
.nv.global.init:
	.type		$str$22,@object
	.size		$str$22,($str$23 - $str$22)
$str$22:
        /*0000*/ 	.byte	0x6b, 0x5f, 0x74, 0x69, 0x6c, 0x65, 0x5f, 0x63, 0x6f, 0x75, 0x6e, 0x74, 0x20, 0x3e, 0x3d, 0x20
        /*0010*/ 	.byte	0x31, 0x00
	.type		$str$23,@object
	.size		$str$23,(__unnamed_1 - $str$23)
$str$23:
        /*0012*/ 	.byte	0x2f, 0x74, 0x6d, 0x70, 0x2f, 0x63, 0x75, 0x74, 0x6c, 0x61, 0x73, 0x73, 0x5f, 0x73, 0x77, 0x65
        /*0022*/ 	.byte	0x65, 0x70, 0x5f, 0x73, 0x72, 0x63, 0x2f, 0x69, 0x6e, 0x63, 0x6c, 0x75, 0x64, 0x65, 0x2f, 0x63
        /*0032*/ 	.byte	0x75, 0x74, 0x6c, 0x61, 0x73, 0x73, 0x2f, 0x67, 0x65, 0x6d, 0x6d, 0x2f, 0x63, 0x6f, 0x6c, 0x6c
        /*0042*/ 	.byte	0x65, 0x63, 0x74, 0x69, 0x76, 0x65, 0x2f, 0x73, 0x6d, 0x39, 0x30, 0x5f, 0x6d, 0x6d, 0x61, 0x5f
        /*0052*/ 	.byte	0x74, 0x6d, 0x61, 0x5f, 0x67, 0x6d, 0x6d, 0x61, 0x5f, 0x73, 0x73, 0x5f, 0x77, 0x61, 0x72, 0x70
        /*0062*/ 	.byte	0x73, 0x70, 0x65, 0x63, 0x69, 0x61, 0x6c, 0x69, 0x7a, 0x65, 0x64, 0x2e, 0x68, 0x70, 0x70, 0x00
	.type		__unnamed_1,@object
	.size		__unnamed_1,(.L_0 - __unnamed_1)
__unnamed_1:
        /*0072*/ 	.byte	0x76, 0x6f, 0x69, 0x64, 0x20, 0x63, 0x75, 0x74, 0x6c, 0x61, 0x73, 0x73, 0x3a, 0x3a, 0x67, 0x65
        /* <DEDUP_REMOVED lines=180> */
        /*0bc2*/ 	.byte	0x65, 0x3a, 0x3a, 0x69, 0x64, 0x65, 0x6e, 0x74, 0x69, 0x74, 0x79, 0x5d, 0x00
.L_0:


//--------------------- .nv.shared._ZN7cutlass13device_kernelINS_4gemm6kernel13GemmUniversalIN4cute5tupleIJiiiiEEENS1_10collective13CollectiveMmaINS1_34MainloopSm90TmaGmmaWarpSpecializedILi34ENS5_IJNS4_1CILi2EEENSA_ILi1EEESC_EEENS1_35KernelTmaWarpSpecializedCooperativeEEENS5_IJNSA_ILi192EEENSA_ILi16EEESH_EEENS_10bfloat16_tENS5_IJlSC_lEEESJ_SK_NS4_8TiledMMAINS4_8MMA_AtomIJNS4_4SM904GMMA27MMA_64x16x16_F32BF16BF16_SSILNSO_5MajorE0ELSQ_0ELNSO_7ScaleInE1ELSR_1EEEEEENS4_6LayoutISD_NS5_IJSC_NSA_ILi0EEESV_EEEEENS5_IJNS4_10UnderscoreESY_SY_EEEEENS4_13SM90_TMA_LOADENS4_14ComposedLayoutINS4_7SwizzleILi1ELi4ELi3EEENS4_18smem_ptr_flag_bitsILi16EEENSU_INS5_IJNSA_ILi8EEESH_EEENS5_IJSH_SC_EEEEEEEvNS4_8identityENS4_23SM90_TMA_LOAD_MULTICASTES1B_vS1C_EENS_8epilogue10collective6detail29Sm90TmaWarpSpecializedAdapterINS1G_15DefaultEpilogueISJ_SK_SK_NS1F_6thread17LinearCombinationISJ_Li1EffLNS1K_9ScaleType4KindE0ELNS_15FloatRoundStyleE2ESJ_EENS1_15EpilogueDefaultEEEEEvvEEEEvNT_6ParamsE --------------------------
	.section	.nv.shared._ZN7cutlass13device_kernelINS_4gemm6kernel13GemmUniversalIN4cute5tupleIJiiiiEEENS1_10collective13CollectiveMmaINS1_34MainloopSm90TmaGmmaWarpSpecializedILi34ENS5_IJNS4_1CILi2EEENSA_ILi1EEESC_EEENS1_35KernelTmaWarpSpecializedCooperativeEEENS5_IJNSA_ILi192EEENSA_ILi16EEESH_EEENS_10bfloat16_tENS5_IJlSC_lEEESJ_SK_NS4_8TiledMMAINS4_8MMA_AtomIJNS4_4SM904GMMA27MMA_64x16x16_F32BF16BF16_SSILNSO_5MajorE0ELSQ_0ELNSO_7ScaleInE1ELSR_1EEEEEENS4_6LayoutISD_NS5_IJSC_NSA_ILi0EEESV_EEEEENS5_IJNS4_10UnderscoreESY_SY_EEEEENS4_13SM90_TMA_LOADENS4_14ComposedLayoutINS4_7SwizzleILi1ELi4ELi3EEENS4_18smem_ptr_flag_bitsILi16EEENSU_INS5_IJNSA_ILi8EEESH_EEENS5_IJSH_SC_EEEEEEEvNS4_8identityENS4_23SM90_TMA_LOAD_MULTICASTES1B_vS1C_EENS_8epilogue10collective6detail29Sm90TmaWarpSpecializedAdapterINS1G_15DefaultEpilogueISJ_SK_SK_NS1F_6thread17LinearCombinationISJ_Li1EffLNS1K_9ScaleType4KindE0ELNS_15FloatRoundStyleE2ESJ_EENS1_15EpilogueDefaultEEEEEvvEEEEvNT_6ParamsE,"aw",@nobits
	.sectionflags	@""
	.align	16
	.zero		1024


//--------------------- .nv.shared.reserved.0     --------------------------
	.section	.nv.shared.reserved.0,"aw",@nobits
	.weak		__nv_reservedSMEM_offset_0_alias
	.size		__nv_reservedSMEM_offset_0_alias, 0, 0
	.other		__nv_reservedSMEM_offset_0_alias,@"STO_CUDA_RESERVED_SHARED STV_DEFAULT"
__nv_reservedSMEM_offset_0_alias:
	.zero		0


//--------------------- .nv.global                --------------------------
	.section	.nv.global,"aw",@nobits
.nv.global:
	.type		_ZN39_INTERNAL_dc7dd9ed_4_k_cu_e94759c3_75974cute1_E,@object
	.size		_ZN39_INTERNAL_dc7dd9ed_4_k_cu_e94759c3_75974cute1_E,(_ZN39_INTERNAL_dc7dd9ed_4_k_cu_e94759c3_75974cuda3std3__45__cpo6cbeginE - _ZN39_INTERNAL_dc7dd9ed_4_k_cu_e94759c3_75974cute1_E)
_ZN39_INTERNAL_dc7dd9ed_4_k_cu_e94759c3_75974cute1_E:
	.zero		1
	.type		_ZN39_INTERNAL_dc7dd9ed_4_k_cu_e94759c3_75974cuda3std3__45__cpo6cbeginE,@object
	.size		_ZN39_INTERNAL_dc7dd9ed_4_k_cu_e94759c3_75974cuda3std3__45__cpo6cbeginE,(_ZN39_INTERNAL_dc7dd9ed_4_k_cu_e94759c3_75974cuda3std3__48in_placeE - _ZN39_INTERNAL_dc7dd9ed_4_k_cu_e94759c3_75974cuda3std3__45__cpo6cbeginE)
_ZN39_INTERNAL_dc7dd9ed_4_k_cu_e94759c3_75974cuda3std3__45__cpo6cbeginE:
	.zero		1
	.type		_ZN39_INTERNAL_dc7dd9ed_4_k_cu_e94759c3_75974cuda3std3__48in_placeE,@object
	.size		_ZN39_INTERNAL_dc7dd9ed_4_k_cu_e94759c3_75974cuda3std3__48in_placeE,(_ZN39_INTERNAL_dc7dd9ed_4_k_cu_e94759c3_75974cuda3std6ranges3__45__cpo9iter_moveE - _ZN39_INTERNAL_dc7dd9ed_4_k_cu_e94759c3_75974cuda3std3__48in_placeE)
_ZN39_INTERNAL_dc7dd9ed_4_k_cu_e94759c3_75974cuda3std3__48in_placeE:
	.zero		1
	.type		_ZN39_INTERNAL_dc7dd9ed_4_k_cu_e94759c3_75974cuda3std6ranges3__45__cpo9iter_moveE,@object
	.size		_ZN39_INTERNAL_dc7dd9ed_4_k_cu_e94759c3_75974cuda3std6ranges3__45__cpo9iter_moveE,(_ZN39_INTERNAL_dc7dd9ed_4_k_cu_e94759c3_75974cuda3std3__45__cpo5beginE - _ZN39_INTERNAL_dc7dd9ed_4_k_cu_e94759c3_75974cuda3std6ranges3__45__cpo9iter_moveE)
_ZN39_INTERNAL_dc7dd9ed_4_k_cu_e94759c3_75974cuda3std6ranges3__45__cpo9iter_moveE:
	.zero		1
	.type		_ZN39_INTERNAL_dc7dd9ed_4_k_cu_e94759c3_75974cuda3std3__45__cpo5beginE,@object
	.size		_ZN39_INTERNAL_dc7dd9ed_4_k_cu_e94759c3_75974cuda3std3__45__cpo5beginE,(_ZN39_INTERNAL_dc7dd9ed_4_k_cu_e94759c3_75974cuda3std3__441_GLOBAL__N__dc7dd9ed_4_k_cu_e94759c3_75976ignoreE - _ZN39_INTERNAL_dc7dd9ed_4_k_cu_e94759c3_75974cuda3std3__45__cpo5beginE)
_ZN39_INTERNAL_dc7dd9ed_4_k_cu_e94759c3_75974cuda3std3__45__cpo5beginE:
	.zero		1
	.type		_ZN39_INTERNAL_dc7dd9ed_4_k_cu_e94759c3_75974cuda3std3__441_GLOBAL__N__dc7dd9ed_4_k_cu_e94759c3_75976ignoreE,@object
	.size		_ZN39_INTERNAL_dc7dd9ed_4_k_cu_e94759c3_75974cuda3std3__441_GLOBAL__N__dc7dd9ed_4_k_cu_e94759c3_75976ignoreE,(_ZN39_INTERNAL_dc7dd9ed_4_k_cu_e94759c3_75974cute7productE - _ZN39_INTERNAL_dc7dd9ed_4_k_cu_e94759c3_75974cuda3std3__441_GLOBAL__N__dc7dd9ed_4_k_cu_e94759c3_75976ignoreE)
_ZN39_INTERNAL_dc7dd9ed_4_k_cu_e94759c3_75974cuda3std3__441_GLOBAL__N__dc7dd9ed_4_k_cu_e94759c3_75976ignoreE:
	.zero		1
	.type		_ZN39_INTERNAL_dc7dd9ed_4_k_cu_e94759c3_75974cute7productE,@object
	.size		_ZN39_INTERNAL_dc7dd9ed_4_k_cu_e94759c3_75974cute7productE,(_ZN39_INTERNAL_dc7dd9ed_4_k_cu_e94759c3_75974cuda3std3__45__cpo3endE - _ZN39_INTERNAL_dc7dd9ed_4_k_cu_e94759c3_75974cute7productE)
_ZN39_INTERNAL_dc7dd9ed_4_k_cu_e94759c3_75974cute7productE:
	.zero		1
	.type		_ZN39_INTERNAL_dc7dd9ed_4_k_cu_e94759c3_75974cuda3std3__45__cpo3endE,@object
	.size		_ZN39_INTERNAL_dc7dd9ed_4_k_cu_e94759c3_75974cuda3std3__45__cpo3endE,(_ZN39_INTERNAL_dc7dd9ed_4_k_cu_e94759c3_75974cuda3std3__419piecewise_constructE - _ZN39_INTERNAL_dc7dd9ed_4_k_cu_e94759c3_75974cuda3std3__45__cpo3endE)
_ZN39_INTERNAL_dc7dd9ed_4_k_cu_e94759c3_75974cuda3std3__45__cpo3endE:
	.zero		1
	.type		_ZN39_INTERNAL_dc7dd9ed_4_k_cu_e94759c3_75974cuda3std3__419piecewise_constructE,@object
	.size		_ZN39_INTERNAL_dc7dd9ed_4_k_cu_e94759c3_75974cuda3std3__419piecewise_constructE,(_ZN39_INTERNAL_dc7dd9ed_4_k_cu_e94759c3_75974cuda3std3__45__cpo4cendE - _ZN39_INTERNAL_dc7dd9ed_4_k_cu_e94759c3_75974cuda3std3__419piecewise_constructE)
_ZN39_INTERNAL_dc7dd9ed_4_k_cu_e94759c3_75974cuda3std3__419piecewise_constructE:
	.zero		1
	.type		_ZN39_INTERNAL_dc7dd9ed_4_k_cu_e94759c3_75974cuda3std3__45__cpo4cendE,@object
	.size		_ZN39_INTERNAL_dc7dd9ed_4_k_cu_e94759c3_75974cuda3std3__45__cpo4cendE,(_ZN39_INTERNAL_dc7dd9ed_4_k_cu_e94759c3_75974cuda3std6ranges3__45__cpo4swapE - _ZN39_INTERNAL_dc7dd9ed_4_k_cu_e94759c3_75974cuda3std3__45__cpo4cendE)
_ZN39_INTERNAL_dc7dd9ed_4_k_cu_e94759c3_75974cuda3std3__45__cpo4cendE:
	.zero		1
	.type		_ZN39_INTERNAL_dc7dd9ed_4_k_cu_e94759c3_75974cuda3std6ranges3__45__cpo4swapE,@object
	.size		_ZN39_INTERNAL_dc7dd9ed_4_k_cu_e94759c3_75974cuda3std6ranges3__45__cpo4swapE,(.L_8 - _ZN39_INTERNAL_dc7dd9ed_4_k_cu_e94759c3_75974cuda3std6ranges3__45__cpo4swapE)
_ZN39_INTERNAL_dc7dd9ed_4_k_cu_e94759c3_75974cuda3std6ranges3__45__cpo4swapE:
	.zero		1
.L_8:


//--------------------- .nv.constant0._ZN7cutlass13device_kernelINS_4gemm6kernel13GemmUniversalIN4cute5tupleIJiiiiEEENS1_10collective13CollectiveMmaINS1_34MainloopSm90TmaGmmaWarpSpecializedILi34ENS5_IJNS4_1CILi2EEENSA_ILi1EEESC_EEENS1_35KernelTmaWarpSpecializedCooperativeEEENS5_IJNSA_ILi192EEENSA_ILi16EEESH_EEENS_10bfloat16_tENS5_IJlSC_lEEESJ_SK_NS4_8TiledMMAINS4_8MMA_AtomIJNS4_4SM904GMMA27MMA_64x16x16_F32BF16BF16_SSILNSO_5MajorE0ELSQ_0ELNSO_7ScaleInE1ELSR_1EEEEEENS4_6LayoutISD_NS5_IJSC_NSA_ILi0EEESV_EEEEENS5_IJNS4_10UnderscoreESY_SY_EEEEENS4_13SM90_TMA_LOADENS4_14ComposedLayoutINS4_7SwizzleILi1ELi4ELi3EEENS4_18smem_ptr_flag_bitsILi16EEENSU_INS5_IJNSA_ILi8EEESH_EEENS5_IJSH_SC_EEEEEEEvNS4_8identityENS4_23SM90_TMA_LOAD_MULTICASTES1B_vS1C_EENS_8epilogue10collective6detail29Sm90TmaWarpSpecializedAdapterINS1G_15DefaultEpilogueISJ_SK_SK_NS1F_6thread17LinearCombinationISJ_Li1EffLNS1K_9ScaleType4KindE0ELNS_15FloatRoundStyleE2ESJ_EENS1_15EpilogueDefaultEEEEEvvEEEEvNT_6ParamsE --------------------------
	.section	.nv.constant0._ZN7cutlass13device_kernelINS_4gemm6kernel13GemmUniversalIN4cute5tupleIJiiiiEEENS1_10collective13CollectiveMmaINS1_34MainloopSm90TmaGmmaWarpSpecializedILi34ENS5_IJNS4_1CILi2EEENSA_ILi1EEESC_EEENS1_35KernelTmaWarpSpecializedCooperativeEEENS5_IJNSA_ILi192EEENSA_ILi16EEESH_EEENS_10bfloat16_tENS5_IJlSC_lEEESJ_SK_NS4_8TiledMMAINS4_8MMA_AtomIJNS4_4SM904GMMA27MMA_64x16x16_F32BF16BF16_SSILNSO_5MajorE0ELSQ_0ELNSO_7ScaleInE1ELSR_1EEEEEENS4_6LayoutISD_NS5_IJSC_NSA_ILi0EEESV_EEEEENS5_IJNS4_10UnderscoreESY_SY_EEEEENS4_13SM90_TMA_LOADENS4_14ComposedLayoutINS4_7SwizzleILi1ELi4ELi3EEENS4_18smem_ptr_flag_bitsILi16EEENSU_INS5_IJNSA_ILi8EEESH_EEENS5_IJSH_SC_EEEEEEEvNS4_8identityENS4_23SM90_TMA_LOAD_MULTICASTES1B_vS1C_EENS_8epilogue10collective6detail29Sm90TmaWarpSpecializedAdapterINS1G_15DefaultEpilogueISJ_SK_SK_NS1F_6thread17LinearCombinationISJ_Li1EffLNS1K_9ScaleType4KindE0ELNS_15FloatRoundStyleE2ESJ_EENS1_15EpilogueDefaultEEEEEvvEEEEvNT_6ParamsE,"a",@progbits
	.sectionflags	@""
	.align	4
.nv.constant0._ZN7cutlass13device_kernelINS_4gemm6kernel13GemmUniversalIN4cute5tupleIJiiiiEEENS1_10collective13CollectiveMmaINS1_34MainloopSm90TmaGmmaWarpSpecializedILi34ENS5_IJNS4_1CILi2EEENSA_ILi1EEESC_EEENS1_35KernelTmaWarpSpecializedCooperativeEEENS5_IJNSA_ILi192EEENSA_ILi16EEESH_EEENS_10bfloat16_tENS5_IJlSC_lEEESJ_SK_NS4_8TiledMMAINS4_8MMA_AtomIJNS4_4SM904GMMA27MMA_64x16x16_F32BF16BF16_SSILNSO_5MajorE0ELSQ_0ELNSO_7ScaleInE1ELSR_1EEEEEENS4_6LayoutISD_NS5_IJSC_NSA_ILi0EEESV_EEEEENS5_IJNS4_10UnderscoreESY_SY_EEEEENS4_13SM90_TMA_LOADENS4_14ComposedLayoutINS4_7SwizzleILi1ELi4ELi3EEENS4_18smem_ptr_flag_bitsILi16EEENSU_INS5_IJNSA_ILi8EEESH_EEENS5_IJSH_SC_EEEEEEEvNS4_8identityENS4_23SM90_TMA_LOAD_MULTICASTES1B_vS1C_EENS_8epilogue10collective6detail29Sm90TmaWarpSpecializedAdapterINS1G_15DefaultEpilogueISJ_SK_SK_NS1F_6thread17LinearCombinationISJ_Li1EffLNS1K_9ScaleType4KindE0ELNS_15FloatRoundStyleE2ESJ_EENS1_15EpilogueDefaultEEEEEvvEEEEvNT_6ParamsE:
	.zero		1664


//--------------------- SYMBOLS --------------------------

	.type		.nv.reservedSmem.offset0,@object
	.size		.nv.reservedSmem.offset0,0x4
	.type		__assertfail,@function
